// auto-generated by cutlass_sweep.conv — config: {"arch": "sm_100", "cluster_m": 1, "cluster_n": 1, "conv_kind": "fprop", "dtype": "e4m3", "ndim": 2, "tile_k": 32, "tile_m": 128, "tile_n": 64}
#include "cutlass/cutlass.h"
#include "cute/tensor.hpp"
#include "cutlass/kernel_hardware_info.hpp"
#include "cutlass/conv/convolution.h"
#include "cutlass/conv/dispatch_policy.hpp"
#include "cutlass/conv/collective/collective_builder.hpp"
#include "cutlass/conv/kernel/conv_universal.hpp"
#include "cutlass/conv/device/conv_universal_adapter.hpp"
#include "cutlass/epilogue/collective/collective_builder.hpp"

using namespace cute;
using Elem = cutlass::float_e4m3_t;
using Acc  = float;
using LayoutAB = cutlass::layout::TensorNHWC;
using LayoutC  = cutlass::layout::TensorNHWC;
constexpr auto ConvOp = cutlass::conv::Operator::kFprop;
using TileShape    = Shape<_128, _64, Shape<_32>>;
using ClusterShape = Shape<_1, _1, _1>;

using CollectiveEpilogue = typename cutlass::epilogue::collective::CollectiveBuilder<
    cutlass::arch::Sm100, cutlass::arch::OpClassTensorOp,
    TileShape, ClusterShape,
    cutlass::epilogue::collective::EpilogueTileAuto,
    Acc, Acc,
    Elem, LayoutC, 128 / cutlass::sizeof_bits<Elem>::value,
    Elem, LayoutC, 128 / cutlass::sizeof_bits<Elem>::value,
    cutlass::epilogue::collective::EpilogueScheduleAuto
  >::CollectiveOp;

using CollectiveMainloop = typename cutlass::conv::collective::CollectiveBuilder<
    cutlass::arch::Sm100, cutlass::arch::OpClassTensorOp, ConvOp,
    Elem, LayoutAB, 128 / cutlass::sizeof_bits<Elem>::value,
    Elem, LayoutAB, 128 / cutlass::sizeof_bits<Elem>::value,
    Acc,
    TileShape, ClusterShape,
    cutlass::conv::collective::StageCountAutoCarveout<
        static_cast<int>(sizeof(typename CollectiveEpilogue::SharedStorage))>,
    cutlass::conv::collective::KernelScheduleAuto
  >::CollectiveOp;

using ProblemShape = cutlass::conv::ConvProblemShape<
    ConvOp, CollectiveMainloop::DispatchPolicy::NumSpatialDimensions>;
using ConvKernel = cutlass::conv::kernel::ConvUniversal<
    ProblemShape, CollectiveMainloop, CollectiveEpilogue>;
using Conv = cutlass::conv::device::ConvUniversalAdapter<ConvKernel>;

auto* _anchor = &cutlass::device_kernel<ConvKernel>;


// ===== COMPILED SASS (sm_100a) =====

	.target	sm_100a

	.elftype	@"ET_EXEC"


//--------------------- .note.nv.tkinfo           --------------------------
	.section	.note.nv.tkinfo,"",@"SHT_NOTE"
	.sectionflags	@"SHF_NOTE_NV_TKINFO"
	.tkinfo
        /*0018*/ 	.word	0x00000002
        /*0030*/ 	.string	""
        /*0030*/ 	.string	"ptxas"
        /*0030*/ 	.string	"Cuda compilation tools, release 13.0, V13.0.88"
        /*0030*/ 	.string	"Build cuda_13.0.r13.0/compiler.36424714_0"
        /*0030*/ 	.string	"-arch sm_100a -m 64 "



//--------------------- .note.nv.cuinfo           --------------------------
	.section	.note.nv.cuinfo,"",@"SHT_NOTE"
	.sectionflags	@"SHF_NOTE_NV_CUINFO"
        /*0018*/ 	.short	0x0002
        /*001a*/ 	.short	0x0064
        /*001c*/ 	.short	0x0082
	.zero		2


//--------------------- .nv.info                  --------------------------
	.section	.nv.info,"",@"SHT_CUDA_INFO"
	.align	4


	//----- nvinfo : EIATTR_REGCOUNT
	.align		4
        /*0000*/ 	.byte	0x04, 0x2f
        /*0002*/ 	.short	(.L_19 - .L_18)
	.align		4
.L_18:
        /*0004*/ 	.word	index@(_ZN7cutlass13device_kernelINS_4conv6kernel13ConvUniversalINS1_16ConvProblemShapeILNS1_8OperatorE0ELi2EEENS1_10collective14CollectiveConvINS1_47MainloopSm100TmaUmmaWarpSpecializedImplicitGemmILS5_0ELi34ELi2ELi1ELi2EN4cute5tupleIJNSA_1CILi1EEESD_SD_EEEEENSB_IJNSC_ILi128EEENSC_ILi64EEENSB_IJNSC_ILi32EEEEEEEEENS_12float_e4m3_tESL_NSA_8TiledMMAINSA_8MMA_AtomIJNSA_10MMA_TraitsINSA_19SM100_MMA_F8F6F4_SSEJSL_SL_fSG_SH_NSA_17integral_constantINSA_4UMMA5MajorELSS_0EEEST_NSQ_INSR_7ScaleInELSU_0EEESV_EEEEEENSA_6LayoutISE_NSB_IJNSC_ILi0EEESZ_SZ_EEEEENSB_IJNSA_10UnderscoreES12_S12_EEEEENS7_6detail27Sm100ImplicitGemmTileTraitsINSA_20SM90_TMA_LOAD_IM2COLENSA_14ComposedLayoutINSA_7SwizzleILi1ELi4ELi3EEENSA_18smem_ptr_flag_bitsILi8EEENSY_INSB_IJNSC_ILi8EEESI_EEENSB_IJSI_SD_EEEEEEEvEENS16_INSA_13SM90_TMA_LOADES1H_vEEEENS_8epilogue10collective18CollectiveEpilogueINS1M_23Sm100TmaWarpSpecializedILi1ELi1ELi64ELb0ELb0EEEJSK_NSB_IJNSY_ISG_SD_EENSY_ISH_SD_EEEEESL_NSB_IJNSB_IJlllEEESD_SZ_EEESL_S1V_NS1M_6fusion15FusionCallbacksIS1Q_NS1W_17LinearCombinationISL_fSL_fLNS_15FloatRoundStyleE2EEESK_S1T_JEEENSA_5SM1004TMEM4LOAD26SM100_TMEM_LOAD_32dp32b64xES17_NS18_INS19_ILi2ELi4ELi3EEES1C_NSY_INSB_IJS1D_SH_EEENSB_IJSH_SD_EEEEEEENSA_39AutoVectorizingCopyWithAssumedAlignmentILi128EEENSA_21SM90_TMA_STORE_IM2COLES2A_S2C_S2C_EEEvvEEEEvNT_6ParamsE)
        /*0008*/ 	.word	0x000000bf


	//----- nvinfo : EIATTR_FRAME_SIZE
	.align		4
.L_19:
        /*000c*/ 	.byte	0x04, 0x11
        /*000e*/ 	.short	(.L_21 - .L_20)
	.align		4
.L_20:
        /*0010*/ 	.word	index@($__internal_2_$__cuda_sm10x_tcgen05_guardrail_trap_unallocated_columns_being_dealloced)
        /*0014*/ 	.word	0x00000008


	//----- nvinfo : EIATTR_FRAME_SIZE
	.align		4
.L_21:
        /*0018*/ 	.byte	0x04, 0x11
        /*001a*/ 	.short	(.L_23 - .L_22)
	.align		4
.L_22:
        /*001c*/ 	.word	index@($__internal_1_$__cuda_sm10x_tcgen05_guardrail_trap_phase_invalid_during_alloc)
        /*0020*/ 	.word	0x00000008


	//----- nvinfo : EIATTR_FRAME_SIZE
	.align		4
.L_23:
        /*0024*/ 	.byte	0x04, 0x11
        /*0026*/ 	.short	(.L_25 - .L_24)
	.align		4
.L_24:
        /*0028*/ 	.word	index@($__internal_0_$__cuda_sm10x_tcgen05_guardrail_trap_col_being_dealloced_not_returned_by_alloc)
        /*002c*/ 	.word	0x00000008


	//----- nvinfo : EIATTR_FRAME_SIZE
	.align		4
.L_25:
        /*0030*/ 	.byte	0x04, 0x11
        /*0032*/ 	.short	(.L_27 - .L_26)
	.align		4
.L_26:
        /*0034*/ 	.word	index@(_ZN7cutlass13device_kernelINS_4conv6kernel13ConvUniversalINS1_16ConvProblemShapeILNS1_8OperatorE0ELi2EEENS1_10collective14CollectiveConvINS1_47MainloopSm100TmaUmmaWarpSpecializedImplicitGemmILS5_0ELi34ELi2ELi1ELi2EN4cute5tupleIJNSA_1CILi1EEESD_SD_EEEEENSB_IJNSC_ILi128EEENSC_ILi64EEENSB_IJNSC_ILi32EEEEEEEEENS_12float_e4m3_tESL_NSA_8TiledMMAINSA_8MMA_AtomIJNSA_10MMA_TraitsINSA_19SM100_MMA_F8F6F4_SSEJSL_SL_fSG_SH_NSA_17integral_constantINSA_4UMMA5MajorELSS_0EEEST_NSQ_INSR_7ScaleInELSU_0EEESV_EEEEEENSA_6LayoutISE_NSB_IJNSC_ILi0EEESZ_SZ_EEEEENSB_IJNSA_10UnderscoreES12_S12_EEEEENS7_6detail27Sm100ImplicitGemmTileTraitsINSA_20SM90_TMA_LOAD_IM2COLENSA_14ComposedLayoutINSA_7SwizzleILi1ELi4ELi3EEENSA_18smem_ptr_flag_bitsILi8EEENSY_INSB_IJNSC_ILi8EEESI_EEENSB_IJSI_SD_EEEEEEEvEENS16_INSA_13SM90_TMA_LOADES1H_vEEEENS_8epilogue10collective18CollectiveEpilogueINS1M_23Sm100TmaWarpSpecializedILi1ELi1ELi64ELb0ELb0EEEJSK_NSB_IJNSY_ISG_SD_EENSY_ISH_SD_EEEEESL_NSB_IJNSB_IJlllEEESD_SZ_EEESL_S1V_NS1M_6fusion15FusionCallbacksIS1Q_NS1W_17LinearCombinationISL_fSL_fLNS_15FloatRoundStyleE2EEESK_S1T_JEEENSA_5SM1004TMEM4LOAD26SM100_TMEM_LOAD_32dp32b64xES17_NS18_INS19_ILi2ELi4ELi3EEES1C_NSY_INSB_IJS1D_SH_EEENSB_IJSH_SD_EEEEEEENSA_39AutoVectorizingCopyWithAssumedAlignmentILi128EEENSA_21SM90_TMA_STORE_IM2COLES2A_S2C_S2C_EEEvvEEEEvNT_6ParamsE)
        /*0038*/ 	.word	0x00000008


	//----- nvinfo : EIATTR_MIN_STACK_SIZE
	.align		4
.L_27:
        /*003c*/ 	.byte	0x04, 0x12
        /*003e*/ 	.short	(.L_29 - .L_28)
	.align		4
.L_28:
        /*0040*/ 	.word	index@(_ZN7cutlass13device_kernelINS_4conv6kernel13ConvUniversalINS1_16ConvProblemShapeILNS1_8OperatorE0ELi2EEENS1_10collective14CollectiveConvINS1_47MainloopSm100TmaUmmaWarpSpecializedImplicitGemmILS5_0ELi34ELi2ELi1ELi2EN4cute5tupleIJNSA_1CILi1EEESD_SD_EEEEENSB_IJNSC_ILi128EEENSC_ILi64EEENSB_IJNSC_ILi32EEEEEEEEENS_12float_e4m3_tESL_NSA_8TiledMMAINSA_8MMA_AtomIJNSA_10MMA_TraitsINSA_19SM100_MMA_F8F6F4_SSEJSL_SL_fSG_SH_NSA_17integral_constantINSA_4UMMA5MajorELSS_0EEEST_NSQ_INSR_7ScaleInELSU_0EEESV_EEEEEENSA_6LayoutISE_NSB_IJNSC_ILi0EEESZ_SZ_EEEEENSB_IJNSA_10UnderscoreES12_S12_EEEEENS7_6detail27Sm100ImplicitGemmTileTraitsINSA_20SM90_TMA_LOAD_IM2COLENSA_14ComposedLayoutINSA_7SwizzleILi1ELi4ELi3EEENSA_18smem_ptr_flag_bitsILi8EEENSY_INSB_IJNSC_ILi8EEESI_EEENSB_IJSI_SD_EEEEEEEvEENS16_INSA_13SM90_TMA_LOADES1H_vEEEENS_8epilogue10collective18CollectiveEpilogueINS1M_23Sm100TmaWarpSpecializedILi1ELi1ELi64ELb0ELb0EEEJSK_NSB_IJNSY_ISG_SD_EENSY_ISH_SD_EEEEESL_NSB_IJNSB_IJlllEEESD_SZ_EEESL_S1V_NS1M_6fusion15FusionCallbacksIS1Q_NS1W_17LinearCombinationISL_fSL_fLNS_15FloatRoundStyleE2EEESK_S1T_JEEENSA_5SM1004TMEM4LOAD26SM100_TMEM_LOAD_32dp32b64xES17_NS18_INS19_ILi2ELi4ELi3EEES1C_NSY_INSB_IJS1D_SH_EEENSB_IJSH_SD_EEEEEEENSA_39AutoVectorizingCopyWithAssumedAlignmentILi128EEENSA_21SM90_TMA_STORE_IM2COLES2A_S2C_S2C_EEEvvEEEEvNT_6ParamsE)
        /*0044*/ 	.word	0x00000008
.L_29:


//--------------------- .nv.compat                --------------------------
	.section	.nv.compat,"",@"SHT_CUDA_COMPAT_INFO"
	.align	4
        /*0000*/ 	.byte	0x02, 0x09, 0x01, 0x00, 0x02, 0x02, 0x02, 0x00, 0x02, 0x05, 0x05, 0x00, 0x03, 0x07, 0x01, 0x01
        /*0010*/ 	.byte	0x02, 0x03, 0x01, 0x00, 0x02, 0x06, 0x01, 0x00, 0x04, 0x0b, 0x08, 0x00, 0x09, 0x00, 0x00, 0x00
        /*0020*/ 	.byte	0x00, 0x00, 0x00, 0x00


//--------------------- .nv.info._ZN7cutlass13device_kernelINS_4conv6kernel13ConvUniversalINS1_16ConvProblemShapeILNS1_8OperatorE0ELi2EEENS1_10collective14CollectiveConvINS1_47MainloopSm100TmaUmmaWarpSpecializedImplicitGemmILS5_0ELi34ELi2ELi1ELi2EN4cute5tupleIJNSA_1CILi1EEESD_SD_EEEEENSB_IJNSC_ILi128EEENSC_ILi64EEENSB_IJNSC_ILi32EEEEEEEEENS_12float_e4m3_tESL_NSA_8TiledMMAINSA_8MMA_AtomIJNSA_10MMA_TraitsINSA_19SM100_MMA_F8F6F4_SSEJSL_SL_fSG_SH_NSA_17integral_constantINSA_4UMMA5MajorELSS_0EEEST_NSQ_INSR_7ScaleInELSU_0EEESV_EEEEEENSA_6LayoutISE_NSB_IJNSC_ILi0EEESZ_SZ_EEEEENSB_IJNSA_10UnderscoreES12_S12_EEEEENS7_6detail27Sm100ImplicitGemmTileTraitsINSA_20SM90_TMA_LOAD_IM2COLENSA_14ComposedLayoutINSA_7SwizzleILi1ELi4ELi3EEENSA_18smem_ptr_flag_bitsILi8EEENSY_INSB_IJNSC_ILi8EEESI_EEENSB_IJSI_SD_EEEEEEEvEENS16_INSA_13SM90_TMA_LOADES1H_vEEEENS_8epilogue10collective18CollectiveEpilogueINS1M_23Sm100TmaWarpSpecializedILi1ELi1ELi64ELb0ELb0EEEJSK_NSB_IJNSY_ISG_SD_EENSY_ISH_SD_EEEEESL_NSB_IJNSB_IJlllEEESD_SZ_EEESL_S1V_NS1M_6fusion15FusionCallbacksIS1Q_NS1W_17LinearCombinationISL_fSL_fLNS_15FloatRoundStyleE2EEESK_S1T_JEEENSA_5SM1004TMEM4LOAD26SM100_TMEM_LOAD_32dp32b64xES17_NS18_INS19_ILi2ELi4ELi3EEES1C_NSY_INSB_IJS1D_SH_EEENSB_IJSH_SD_EEEEEEENSA_39AutoVectorizingCopyWithAssumedAlignmentILi128EEENSA_21SM90_TMA_STORE_IM2COLES2A_S2C_S2C_EEEvvEEEEvNT_6ParamsE --------------------------
	.section	.nv.info._ZN7cutlass13device_kernelINS_4conv6kernel13ConvUniversalINS1_16ConvProblemShapeILNS1_8OperatorE0ELi2EEENS1_10collective14CollectiveConvINS1_47MainloopSm100TmaUmmaWarpSpecializedImplicitGemmILS5_0ELi34ELi2ELi1ELi2EN4cute5tupleIJNSA_1CILi1EEESD_SD_EEEEENSB_IJNSC_ILi128EEENSC_ILi64EEENSB_IJNSC_ILi32EEEEEEEEENS_12float_e4m3_tESL_NSA_8TiledMMAINSA_8MMA_AtomIJNSA_10MMA_TraitsINSA_19SM100_MMA_F8F6F4_SSEJSL_SL_fSG_SH_NSA_17integral_constantINSA_4UMMA5MajorELSS_0EEEST_NSQ_INSR_7ScaleInELSU_0EEESV_EEEEEENSA_6LayoutISE_NSB_IJNSC_ILi0EEESZ_SZ_EEEEENSB_IJNSA_10UnderscoreES12_S12_EEEEENS7_6detail27Sm100ImplicitGemmTileTraitsINSA_20SM90_TMA_LOAD_IM2COLENSA_14ComposedLayoutINSA_7SwizzleILi1ELi4ELi3EEENSA_18smem_ptr_flag_bitsILi8EEENSY_INSB_IJNSC_ILi8EEESI_EEENSB_IJSI_SD_EEEEEEEvEENS16_INSA_13SM90_TMA_LOADES1H_vEEEENS_8epilogue10collective18CollectiveEpilogueINS1M_23Sm100TmaWarpSpecializedILi1ELi1ELi64ELb0ELb0EEEJSK_NSB_IJNSY_ISG_SD_EENSY_ISH_SD_EEEEESL_NSB_IJNSB_IJlllEEESD_SZ_EEESL_S1V_NS1M_6fusion15FusionCallbacksIS1Q_NS1W_17LinearCombinationISL_fSL_fLNS_15FloatRoundStyleE2EEESK_S1T_JEEENSA_5SM1004TMEM4LOAD26SM100_TMEM_LOAD_32dp32b64xES17_NS18_INS19_ILi2ELi4ELi3EEES1C_NSY_INSB_IJS1D_SH_EEENSB_IJSH_SD_EEEEEEENSA_39AutoVectorizingCopyWithAssumedAlignmentILi128EEENSA_21SM90_TMA_STORE_IM2COLES2A_S2C_S2C_EEEvvEEEEvNT_6ParamsE,"",@"SHT_CUDA_INFO"
	.sectionflags	@""
	.align	4


	//----- nvinfo : EIATTR_CUDA_API_VERSION
	.align		4
        /*0000*/ 	.byte	0x04, 0x37
        /*0002*/ 	.short	(.L_31 - .L_30)
.L_30:
        /*0004*/ 	.word	0x00000082


	//----- nvinfo : EIATTR_KPARAM_INFO
	.align		4
.L_31:
        /*0008*/ 	.byte	0x04, 0x17
        /*000a*/ 	.short	(.L_33 - .L_32)
.L_32:
        /*000c*/ 	.word	0x00000000
        /*0010*/ 	.short	0x0000
        /*0012*/ 	.short	0x0000
        /*0014*/ 	.byte	0x00, 0xf0, 0x01, 0x20


	//----- nvinfo : EIATTR_AT_ENTRY_FRAGMENTS
	.align		4
.L_33:
        /*0018*/ 	.byte	0x04, 0x4f
        /*001a*/ 	.short	(.L_35 - .L_34)


	//   ....[0]....
.L_34:
        /*001c*/ 	.word	0x00000006


	//----- nvinfo : EIATTR_RESERVED_SMEM_USED
	.align		4
.L_35:
        /*0020*/ 	.byte	0x01, 0x41
	.zero		2


	//----- nvinfo : EIATTR_SPARSE_MMA_MASK
	.align		4
        /*0024*/ 	.byte	0x03, 0x50
        /*0026*/ 	.short	0x0000


	//----- nvinfo : EIATTR_TCGEN05_1CTA_USED
	.align		4
        /*0028*/ 	.byte	0x01, 0x51
	.zero		2


	//----- nvinfo : EIATTR_MAXREG_COUNT
	.align		4
        /*002c*/ 	.byte	0x03, 0x1b
        /*002e*/ 	.short	0x00ff


	//----- nvinfo : EIATTR_NUM_BARRIERS
	.align		4
        /*0030*/ 	.byte	0x02, 0x4c
        /*0032*/ 	.byte	0x07
	.zero		1


	//----- nvinfo : EIATTR_EXTERNS
	.align		4
        /*0034*/ 	.byte	0x04, 0x0f
        /*0036*/ 	.short	(.L_37 - .L_36)


	//   ....[0]....
	.align		4
.L_36:
        /*0038*/ 	.word	index@(__assertfail)


	//----- nvinfo : EIATTR_MERCURY_ISA_VERSION
	.align		4
.L_37:
        /*003c*/ 	.byte	0x03, 0x5f
        /*003e*/ 	.short	0x0101


	//----- nvinfo : EIATTR_INT_WARP_WIDE_INSTR_OFFSETS
	.align		4
        /*0040*/ 	.byte	0x04, 0x31
        /*0042*/ 	.short	(.L_39 - .L_38)


	//   ....[0]....
.L_38:
        /*0044*/ 	.word	0x00004da0


	//   ....[1]....
        /*0048*/ 	.word	0x00004dc0


	//   ....[2]....
        /*004c*/ 	.word	0x00004df0


	//   ....[3]....
        /*0050*/ 	.word	0x00005780


	//   ....[4]....
        /*0054*/ 	.word	0x00005980


	//----- nvinfo : EIATTR_COOP_GROUP_MASK_REGIDS
	.align		4
.L_39:
        /*0058*/ 	.byte	0x04, 0x29
        /*005a*/ 	.short	(.L_41 - .L_40)


	//   ....[0]....
.L_40:
        /*005c*/ 	.word	0xffffffff


	//   ....[1]....
        /*0060*/ 	.word	0xffffffff


	//   ....[2]....
        /*0064*/ 	.word	0xffffffff


	//   ....[3]....
        /*0068*/ 	.word	0xffffffff


	//   ....[4]....
        /*006c*/ 	.word	0xffffffff


	//   ....[5]....
        /*0070*/ 	.word	0xffffffff


	//   ....[6]....
        /*0074*/ 	.word	0xffffffff


	//   ....[7]....
        /*0078*/ 	.word	0xffffffff


	//   ....[8]....
        /*007c*/ 	.word	0xffffffff


	//   ....[9]....
        /*0080*/ 	.word	0xffffffff


	//   ....[10]....
        /*0084*/ 	.word	0xffffffff


	//   ....[11]....
        /*0088*/ 	.word	0xffffffff


	//----- nvinfo : EIATTR_COOP_GROUP_INSTR_OFFSETS
	.align		4
.L_41:
        /*008c*/ 	.byte	0x04, 0x28
        /*008e*/ 	.short	(.L_43 - .L_42)


	//   ....[0]....
.L_42:
        /*0090*/ 	.word	0x000000a0


	//   ....[1]....
        /*0094*/ 	.word	0x00000510


	//   ....[2]....
        /*0098*/ 	.word	0x00000a70


	//   ....[3]....
        /*009c*/ 	.word	0x00000bb0


	//   ....[4]....
        /*00a0*/ 	.word	0x00000cb0


	//   ....[5]....
        /*00a4*/ 	.word	0x00000e00


	//   ....[6]....
        /*00a8*/ 	.word	0x000024a0


	//   ....[7]....
        /*00ac*/ 	.word	0x00004290


	//   ....[8]....
        /*00b0*/ 	.word	0x000044a0


	//   ....[9]....
        /*00b4*/ 	.word	0x000044d0


	//   ....[10]....
        /*00b8*/ 	.word	0x00004c80


	//   ....[11]....
        /*00bc*/ 	.word	0x00004ec0


	//----- nvinfo : EIATTR_VRC_CTA_INIT_COUNT
	.align		4
.L_43:
        /*00c0*/ 	.byte	0x02, 0x4a
        /*00c2*/ 	.byte	0x80
	.zero		1


	//----- nvinfo : EIATTR_SYSCALL_OFFSETS
	.align		4
        /*00c4*/ 	.byte	0x04, 0x46
        /*00c6*/ 	.short	(.L_45 - .L_44)


	//   ....[0]....
.L_44:
        /*00c8*/ 	.word	0x00006380


	//   ....[1]....
        /*00cc*/ 	.word	0x000064c0


	//   ....[2]....
        /*00d0*/ 	.word	0x00006c50


	//----- nvinfo : EIATTR_MBARRIER_INSTR_OFFSETS
	.align		4
.L_45:
        /*00d4*/ 	.byte	0x04, 0x39
        /*00d6*/ 	.short	(.L_47 - .L_46)


	//   ....[0]....
.L_46:
        /*00d8*/ 	.word	0x00000610
        /*00dc*/ 	.word	0x000000ff
        /*00e0*/ 	.word	0x00000000
        /*00e4*/ 	.short	0x0100
        /*00e6*/ 	.byte	0x05
	.zero		1


	//   ....[1]....
        /*00e8*/ 	.word	0x00000620
        /*00ec*/ 	.word	0x000000ff
        /*00f0*/ 	.word	0x00000110
        /*00f4*/ 	.short	0x0100
        /*00f6*/ 	.byte	0x05
	.zero		1


	//   ....[2]....
        /*00f8*/ 	.word	0x00000630
        /*00fc*/ 	.word	0x000000ff
        /*0100*/ 	.word	0x00000008
        /*0104*/ 	.short	0x0100
        /*0106*/ 	.byte	0x05
	.zero		1


	//   ....[3]....
        /*0108*/ 	.word	0x00000640
        /*010c*/ 	.word	0x000000ff
        /*0110*/ 	.word	0x00000118
        /*0114*/ 	.short	0x0100
        /*0116*/ 	.byte	0x05
	.zero		1


	//   ....[4]....
        /*0118*/ 	.word	0x00000650
        /*011c*/ 	.word	0x000000ff
        /*0120*/ 	.word	0x00000010
        /*0124*/ 	.short	0x0100
        /*0126*/ 	.byte	0x05
	.zero		1


	//   ....[5]....
        /*0128*/ 	.word	0x00000660
        /*012c*/ 	.word	0x000000ff
        /*0130*/ 	.word	0x00000120
        /*0134*/ 	.short	0x0100
        /*0136*/ 	.byte	0x05
	.zero		1


	//   ....[6]....
        /*0138*/ 	.word	0x00000670
        /*013c*/ 	.word	0x000000ff
        /*0140*/ 	.word	0x00000018
        /*0144*/ 	.short	0x0100
        /*0146*/ 	.byte	0x05
	.zero		1


	//   ....[7]....
        /*0148*/ 	.word	0x00000680
        /*014c*/ 	.word	0x000000ff
        /*0150*/ 	.word	0x00000128
        /*0154*/ 	.short	0x0100
        /*0156*/ 	.byte	0x05
	.zero		1


	//   ....[8]....
        /*0158*/ 	.word	0x00000690
        /*015c*/ 	.word	0x000000ff
        /*0160*/ 	.word	0x00000020
        /*0164*/ 	.short	0x0100
        /*0166*/ 	.byte	0x05
	.zero		1


	//   ....[9]....
        /*0168*/ 	.word	0x000006a0
        /*016c*/ 	.word	0x000000ff
        /*0170*/ 	.word	0x00000130
        /*0174*/ 	.short	0x0100
        /*0176*/ 	.byte	0x05
	.zero		1


	//   ....[10]....
        /*0178*/ 	.word	0x000006b0
        /*017c*/ 	.word	0x000000ff
        /*0180*/ 	.word	0x00000028
        /*0184*/ 	.short	0x0100
        /*0186*/ 	.byte	0x05
	.zero		1


	//   ....[11]....
        /*0188*/ 	.word	0x000006c0
        /*018c*/ 	.word	0x000000ff
        /*0190*/ 	.word	0x00000138
        /*0194*/ 	.short	0x0100
        /*0196*/ 	.byte	0x05
	.zero		1


	//   ....[12]....
        /*0198*/ 	.word	0x000006d0
        /*019c*/ 	.word	0x000000ff
        /*01a0*/ 	.word	0x00000030
        /*01a4*/ 	.short	0x0100
        /*01a6*/ 	.byte	0x05
	.zero		1


	//   ....[13]....
        /*01a8*/ 	.word	0x000006e0
        /*01ac*/ 	.word	0x000000ff
        /*01b0*/ 	.word	0x00000140
        /*01b4*/ 	.short	0x0100
        /*01b6*/ 	.byte	0x05
	.zero		1


	//   ....[14]....
        /*01b8*/ 	.word	0x000006f0
        /*01bc*/ 	.word	0x000000ff
        /*01c0*/ 	.word	0x00000038
        /*01c4*/ 	.short	0x0100
        /*01c6*/ 	.byte	0x05
	.zero		1


	//   ....[15]....
        /*01c8*/ 	.word	0x00000700
        /*01cc*/ 	.word	0x000000ff
        /*01d0*/ 	.word	0x00000148
        /*01d4*/ 	.short	0x0100
        /*01d6*/ 	.byte	0x05
	.zero		1


	//   ....[16]....
        /*01d8*/ 	.word	0x00000710
        /*01dc*/ 	.word	0x000000ff
        /*01e0*/ 	.word	0x00000040
        /*01e4*/ 	.short	0x0100
        /*01e6*/ 	.byte	0x05
	.zero		1


	//   ....[17]....
        /*01e8*/ 	.word	0x00000720
        /*01ec*/ 	.word	0x000000ff
        /*01f0*/ 	.word	0x00000150
        /*01f4*/ 	.short	0x0100
        /*01f6*/ 	.byte	0x05
	.zero		1


	//   ....[18]....
        /*01f8*/ 	.word	0x00000730
        /*01fc*/ 	.word	0x000000ff
        /*0200*/ 	.word	0x00000048
        /*0204*/ 	.short	0x0100
        /*0206*/ 	.byte	0x05
	.zero		1


	//   ....[19]....
        /*0208*/ 	.word	0x00000740
        /*020c*/ 	.word	0x000000ff
        /*0210*/ 	.word	0x00000158
        /*0214*/ 	.short	0x0100
        /*0216*/ 	.byte	0x05
	.zero		1


	//   ....[20]....
        /*0218*/ 	.word	0x00000750
        /*021c*/ 	.word	0x000000ff
        /*0220*/ 	.word	0x00000050
        /*0224*/ 	.short	0x0100
        /*0226*/ 	.byte	0x05
	.zero		1


	//   ....[21]....
        /*0228*/ 	.word	0x00000760
        /*022c*/ 	.word	0x000000ff
        /*0230*/ 	.word	0x00000160
        /*0234*/ 	.short	0x0100
        /*0236*/ 	.byte	0x05
	.zero		1


	//   ....[22]....
        /*0238*/ 	.word	0x00000770
        /*023c*/ 	.word	0x000000ff
        /*0240*/ 	.word	0x00000058
        /*0244*/ 	.short	0x0100
        /*0246*/ 	.byte	0x05
	.zero		1


	//   ....[23]....
        /*0248*/ 	.word	0x00000780
        /*024c*/ 	.word	0x000000ff
        /*0250*/ 	.word	0x00000168
        /*0254*/ 	.short	0x0100
        /*0256*/ 	.byte	0x05
	.zero		1


	//   ....[24]....
        /*0258*/ 	.word	0x00000790
        /*025c*/ 	.word	0x000000ff
        /*0260*/ 	.word	0x00000060
        /*0264*/ 	.short	0x0100
        /*0266*/ 	.byte	0x05
	.zero		1


	//   ....[25]....
        /*0268*/ 	.word	0x000007a0
        /*026c*/ 	.word	0x000000ff
        /*0270*/ 	.word	0x00000170
        /*0274*/ 	.short	0x0100
        /*0276*/ 	.byte	0x05
	.zero		1


	//   ....[26]....
        /*0278*/ 	.word	0x000007b0
        /*027c*/ 	.word	0x000000ff
        /*0280*/ 	.word	0x00000068
        /*0284*/ 	.short	0x0100
        /*0286*/ 	.byte	0x05
	.zero		1


	//   ....[27]....
        /*0288*/ 	.word	0x000007c0
        /*028c*/ 	.word	0x000000ff
        /*0290*/ 	.word	0x00000178
        /*0294*/ 	.short	0x0100
        /*0296*/ 	.byte	0x05
	.zero		1


	//   ....[28]....
        /*0298*/ 	.word	0x000007d0
        /*029c*/ 	.word	0x000000ff
        /*02a0*/ 	.word	0x00000070
        /*02a4*/ 	.short	0x0100
        /*02a6*/ 	.byte	0x05
	.zero		1


	//   ....[29]....
        /*02a8*/ 	.word	0x000007e0
        /*02ac*/ 	.word	0x000000ff
        /*02b0*/ 	.word	0x00000180
        /*02b4*/ 	.short	0x0100
        /*02b6*/ 	.byte	0x05
	.zero		1


	//   ....[30]....
        /*02b8*/ 	.word	0x000007f0
        /*02bc*/ 	.word	0x000000ff
        /*02c0*/ 	.word	0x00000078
        /*02c4*/ 	.short	0x0100
        /*02c6*/ 	.byte	0x05
	.zero		1


	//   ....[31]....
        /*02c8*/ 	.word	0x00000800
        /*02cc*/ 	.word	0x000000ff
        /*02d0*/ 	.word	0x00000188
        /*02d4*/ 	.short	0x0100
        /*02d6*/ 	.byte	0x05
	.zero		1


	//   ....[32]....
        /*02d8*/ 	.word	0x00000810
        /*02dc*/ 	.word	0x000000ff
        /*02e0*/ 	.word	0x00000080
        /*02e4*/ 	.short	0x0100
        /*02e6*/ 	.byte	0x05
	.zero		1


	//   ....[33]....
        /*02e8*/ 	.word	0x00000820
        /*02ec*/ 	.word	0x000000ff
        /*02f0*/ 	.word	0x00000190
        /*02f4*/ 	.short	0x0100
        /*02f6*/ 	.byte	0x05
	.zero		1


	//   ....[34]....
        /*02f8*/ 	.word	0x00000830
        /*02fc*/ 	.word	0x000000ff
        /*0300*/ 	.word	0x00000088
        /*0304*/ 	.short	0x0100
        /*0306*/ 	.byte	0x05
	.zero		1


	//   ....[35]....
        /*0308*/ 	.word	0x00000840
        /*030c*/ 	.word	0x000000ff
        /*0310*/ 	.word	0x00000198
        /*0314*/ 	.short	0x0100
        /*0316*/ 	.byte	0x05
	.zero		1


	//   ....[36]....
        /*0318*/ 	.word	0x00000850
        /*031c*/ 	.word	0x000000ff
        /*0320*/ 	.word	0x00000090
        /*0324*/ 	.short	0x0100
        /*0326*/ 	.byte	0x05
	.zero		1


	//   ....[37]....
        /*0328*/ 	.word	0x00000860
        /*032c*/ 	.word	0x000000ff
        /*0330*/ 	.word	0x000001a0
        /*0334*/ 	.short	0x0100
        /*0336*/ 	.byte	0x05
	.zero		1


	//   ....[38]....
        /*0338*/ 	.word	0x00000870
        /*033c*/ 	.word	0x000000ff
        /*0340*/ 	.word	0x00000098
        /*0344*/ 	.short	0x0100
        /*0346*/ 	.byte	0x05
	.zero		1


	//   ....[39]....
        /*0348*/ 	.word	0x00000880
        /*034c*/ 	.word	0x000000ff
        /*0350*/ 	.word	0x000001a8
        /*0354*/ 	.short	0x0100
        /*0356*/ 	.byte	0x05
	.zero		1


	//   ....[40]....
        /*0358*/ 	.word	0x00000890
        /*035c*/ 	.word	0x000000ff
        /*0360*/ 	.word	0x000000a0
        /*0364*/ 	.short	0x0100
        /*0366*/ 	.byte	0x05
	.zero		1


	//   ....[41]....
        /*0368*/ 	.word	0x000008a0
        /*036c*/ 	.word	0x000000ff
        /*0370*/ 	.word	0x000001b0
        /*0374*/ 	.short	0x0100
        /*0376*/ 	.byte	0x05
	.zero		1


	//   ....[42]....
        /*0378*/ 	.word	0x000008b0
        /*037c*/ 	.word	0x000000ff
        /*0380*/ 	.word	0x000000a8
        /*0384*/ 	.short	0x0100
        /*0386*/ 	.byte	0x05
	.zero		1


	//   ....[43]....
        /*0388*/ 	.word	0x000008c0
        /*038c*/ 	.word	0x000000ff
        /*0390*/ 	.word	0x000001b8
        /*0394*/ 	.short	0x0100
        /*0396*/ 	.byte	0x05
	.zero		1


	//   ....[44]....
        /*0398*/ 	.word	0x000008d0
        /*039c*/ 	.word	0x000000ff
        /*03a0*/ 	.word	0x000000b0
        /*03a4*/ 	.short	0x0100
        /*03a6*/ 	.byte	0x05
	.zero		1


	//   ....[45]....
        /*03a8*/ 	.word	0x000008e0
        /*03ac*/ 	.word	0x000000ff
        /*03b0*/ 	.word	0x000001c0
        /*03b4*/ 	.short	0x0100
        /*03b6*/ 	.byte	0x05
	.zero		1


	//   ....[46]....
        /*03b8*/ 	.word	0x000008f0
        /*03bc*/ 	.word	0x000000ff
        /*03c0*/ 	.word	0x000000b8
        /*03c4*/ 	.short	0x0100
        /*03c6*/ 	.byte	0x05
	.zero		1


	//   ....[47]....
        /*03c8*/ 	.word	0x00000900
        /*03cc*/ 	.word	0x000000ff
        /*03d0*/ 	.word	0x000001c8
        /*03d4*/ 	.short	0x0100
        /*03d6*/ 	.byte	0x05
	.zero		1


	//   ....[48]....
        /*03d8*/ 	.word	0x00000910
        /*03dc*/ 	.word	0x000000ff
        /*03e0*/ 	.word	0x000000c0
        /*03e4*/ 	.short	0x0100
        /*03e6*/ 	.byte	0x05
	.zero		1


	//   ....[49]....
        /*03e8*/ 	.word	0x00000920
        /*03ec*/ 	.word	0x000000ff
        /*03f0*/ 	.word	0x000001d0
        /*03f4*/ 	.short	0x0100
        /*03f6*/ 	.byte	0x05
	.zero		1


	//   ....[50]....
        /*03f8*/ 	.word	0x00000930
        /*03fc*/ 	.word	0x000000ff
        /*0400*/ 	.word	0x000000c8
        /*0404*/ 	.short	0x0100
        /*0406*/ 	.byte	0x05
	.zero		1


	//   ....[51]....
        /*0408*/ 	.word	0x00000940
        /*040c*/ 	.word	0x000000ff
        /*0410*/ 	.word	0x000001d8
        /*0414*/ 	.short	0x0100
        /*0416*/ 	.byte	0x05
	.zero		1


	//   ....[52]....
        /*0418*/ 	.word	0x00000950
        /*041c*/ 	.word	0x000000ff
        /*0420*/ 	.word	0x000000d0
        /*0424*/ 	.short	0x0100
        /*0426*/ 	.byte	0x05
	.zero		1


	//   ....[53]....
        /*0428*/ 	.word	0x00000960
        /*042c*/ 	.word	0x000000ff
        /*0430*/ 	.word	0x000001e0
        /*0434*/ 	.short	0x0100
        /*0436*/ 	.byte	0x05
	.zero		1


	//   ....[54]....
        /*0438*/ 	.word	0x00000970
        /*043c*/ 	.word	0x000000ff
        /*0440*/ 	.word	0x000000d8
        /*0444*/ 	.short	0x0100
        /*0446*/ 	.byte	0x05
	.zero		1


	//   ....[55]....
        /*0448*/ 	.word	0x00000980
        /*044c*/ 	.word	0x000000ff
        /*0450*/ 	.word	0x000001e8
        /*0454*/ 	.short	0x0100
        /*0456*/ 	.byte	0x05
	.zero		1


	//   ....[56]....
        /*0458*/ 	.word	0x00000990
        /*045c*/ 	.word	0x000000ff
        /*0460*/ 	.word	0x000000e0
        /*0464*/ 	.short	0x0100
        /*0466*/ 	.byte	0x05
	.zero		1


	//   ....[57]....
        /*0468*/ 	.word	0x000009a0
        /*046c*/ 	.word	0x000000ff
        /*0470*/ 	.word	0x000001f0
        /*0474*/ 	.short	0x0100
        /*0476*/ 	.byte	0x05
	.zero		1


	//   ....[58]....
        /*0478*/ 	.word	0x000009b0
        /*047c*/ 	.word	0x000000ff
        /*0480*/ 	.word	0x000000e8
        /*0484*/ 	.short	0x0100
        /*0486*/ 	.byte	0x05
	.zero		1


	//   ....[59]....
        /*0488*/ 	.word	0x000009c0
        /*048c*/ 	.word	0x000000ff
        /*0490*/ 	.word	0x000001f8
        /*0494*/ 	.short	0x0100
        /*0496*/ 	.byte	0x05
	.zero		1


	//   ....[60]....
        /*0498*/ 	.word	0x000009d0
        /*049c*/ 	.word	0x000000ff
        /*04a0*/ 	.word	0x000000f0
        /*04a4*/ 	.short	0x0100
        /*04a6*/ 	.byte	0x05
	.zero		1


	//   ....[61]....
        /*04a8*/ 	.word	0x000009e0
        /*04ac*/ 	.word	0x000000ff
        /*04b0*/ 	.word	0x00000200
        /*04b4*/ 	.short	0x0100
        /*04b6*/ 	.byte	0x05
	.zero		1


	//   ....[62]....
        /*04b8*/ 	.word	0x000009f0
        /*04bc*/ 	.word	0x000000ff
        /*04c0*/ 	.word	0x000000f8
        /*04c4*/ 	.short	0x0100
        /*04c6*/ 	.byte	0x05
	.zero		1


	//   ....[63]....
        /*04c8*/ 	.word	0x00000a00
        /*04cc*/ 	.word	0x000000ff
        /*04d0*/ 	.word	0x00000208
        /*04d4*/ 	.short	0x0100
        /*04d6*/ 	.byte	0x05
	.zero		1


	//   ....[64]....
        /*04d8*/ 	.word	0x00000a10
        /*04dc*/ 	.word	0x000000ff
        /*04e0*/ 	.word	0x00000100
        /*04e4*/ 	.short	0x0100
        /*04e6*/ 	.byte	0x05
	.zero		1


	//   ....[65]....
        /*04e8*/ 	.word	0x00000a20
        /*04ec*/ 	.word	0x000000ff
        /*04f0*/ 	.word	0x00000210
        /*04f4*/ 	.short	0x0100
        /*04f6*/ 	.byte	0x05
	.zero		1


	//   ....[66]....
        /*04f8*/ 	.word	0x00000a30
        /*04fc*/ 	.word	0x000000ff
        /*0500*/ 	.word	0x00000108
        /*0504*/ 	.short	0x0100
        /*0506*/ 	.byte	0x05
	.zero		1


	//   ....[67]....
        /*0508*/ 	.word	0x00000a40
        /*050c*/ 	.word	0x000000ff
        /*0510*/ 	.word	0x00000218
        /*0514*/ 	.short	0x0100
        /*0516*/ 	.byte	0x05
	.zero		1


	//   ....[68]....
        /*0518*/ 	.word	0x00000b80
        /*051c*/ 	.word	0x000000ff
        /*0520*/ 	.word	0x00000220
        /*0524*/ 	.short	0x0100
        /*0526*/ 	.byte	0x07
	.zero		1


	//   ....[69]....
        /*0528*/ 	.word	0x00000b90
        /*052c*/ 	.word	0x000000ff
        /*0530*/ 	.word	0x00000228
        /*0534*/ 	.short	0x0100
        /*0536*/ 	.byte	0x07
	.zero		1


	//   ....[70]....
        /*0538*/ 	.word	0x00000c80
        /*053c*/ 	.word	0x000000ff
        /*0540*/ 	.word	0x00000230
        /*0544*/ 	.short	0x0100
        /*0546*/ 	.byte	0x05
	.zero		1


	//   ....[71]....
        /*0548*/ 	.word	0x00000c90
        /*054c*/ 	.word	0x000000ff
        /*0550*/ 	.word	0x00000238
        /*0554*/ 	.short	0x0100
        /*0556*/ 	.byte	0x05
	.zero		1


	//   ....[72]....
        /*0558*/ 	.word	0x00000dd0
        /*055c*/ 	.word	0x000000ff
        /*0560*/ 	.word	0x00000240
        /*0564*/ 	.short	0x0100
        /*0566*/ 	.byte	0x05
	.zero		1


	//   ....[73]....
        /*0568*/ 	.word	0x00000de0
        /*056c*/ 	.word	0x000000ff
        /*0570*/ 	.word	0x00000248
        /*0574*/ 	.short	0x0100
        /*0576*/ 	.byte	0x05
	.zero		1


	//   ....[74]....
        /*0578*/ 	.word	0x00000f10
        /*057c*/ 	.word	0x000000ff
        /*0580*/ 	.word	0x00000250
        /*0584*/ 	.short	0x0100
        /*0586*/ 	.byte	0x07
	.zero		1


	//   ....[75]....
        /*0588*/ 	.word	0x00000f20
        /*058c*/ 	.word	0x000000ff
        /*0590*/ 	.word	0x00000260
        /*0594*/ 	.short	0x0100
        /*0596*/ 	.byte	0x07
	.zero		1


	//   ....[76]....
        /*0598*/ 	.word	0x00000f30
        /*059c*/ 	.word	0x000000ff
        /*05a0*/ 	.word	0x00000258
        /*05a4*/ 	.short	0x0100
        /*05a6*/ 	.byte	0x07
	.zero		1


	//   ....[77]....
        /*05a8*/ 	.word	0x00000f40
        /*05ac*/ 	.word	0x000000ff
        /*05b0*/ 	.word	0x00000268
        /*05b4*/ 	.short	0x0100
        /*05b6*/ 	.byte	0x07
	.zero		1


	//   ....[78]....
        /*05b8*/ 	.word	0x00001880
        /*05bc*/ 	.word	0x000000ff
        /*05c0*/ 	.word	0x00000110
        /*05c4*/ 	.short	0x010a
        /*05c6*/ 	.byte	0x04
	.zero		1


	//   ....[79]....
        /*05c8*/ 	.word	0x00001b40
        /*05cc*/ 	.word	0x000000ff
        /*05d0*/ 	.word	0x00000110
        /*05d4*/ 	.short	0x010a
        /*05d6*/ 	.byte	0x09
	.zero		1


	//   ....[80]....
        /*05d8*/ 	.word	0x00001cb0
        /*05dc*/ 	.word	0x000000ff
        /*05e0*/ 	.word	0x00000110
        /*05e4*/ 	.short	0x010a
        /*05e6*/ 	.byte	0x08
	.zero		1


	//   ....[81]....
        /*05e8*/ 	.word	0x00001e70
        /*05ec*/ 	.word	0x000000ff
        /*05f0*/ 	.word	0x00000238
        /*05f4*/ 	.short	0x0101
        /*05f6*/ 	.byte	0x16
	.zero		1


	//   ....[82]....
        /*05f8*/ 	.word	0x00001ea0
        /*05fc*/ 	.word	0x000000ff
        /*0600*/ 	.word	0x00000110
        /*0604*/ 	.short	0x010a
        /*0606*/ 	.byte	0x04
	.zero		1


	//   ....[83]....
        /*0608*/ 	.word	0x00002140
        /*060c*/ 	.word	0x000000ff
        /*0610*/ 	.word	0x00000110
        /*0614*/ 	.short	0x010a
        /*0616*/ 	.byte	0x09
	.zero		1


	//   ....[84]....
        /*0618*/ 	.word	0x000022b0
        /*061c*/ 	.word	0x000000ff
        /*0620*/ 	.word	0x00000110
        /*0624*/ 	.short	0x010a
        /*0626*/ 	.byte	0x08
	.zero		1


	//   ....[85]....
        /*0628*/ 	.word	0x000024b0
        /*062c*/ 	.word	0x000000ff
        /*0630*/ 	.word	0x00000240
        /*0634*/ 	.short	0x010a
        /*0636*/ 	.byte	0x16
	.zero		1


	//   ....[86]....
        /*0638*/ 	.word	0x00002570
        /*063c*/ 	.word	0x000000ff
        /*0640*/ 	.word	0x00000000
        /*0644*/ 	.short	0x0101
        /*0646*/ 	.byte	0x04
	.zero		1


	//   ....[87]....
        /*0648*/ 	.word	0x00002a70
        /*064c*/ 	.word	0x000000ff
        /*0650*/ 	.word	0x00000000
        /*0654*/ 	.short	0x010a
        /*0656*/ 	.byte	0x04
	.zero		1


	//   ....[88]....
        /*0658*/ 	.word	0x00002b10
        /*065c*/ 	.word	0x000000ff
        /*0660*/ 	.word	0x00000000
        /*0664*/ 	.short	0x010a
        /*0666*/ 	.byte	0x04
	.zero		1


	//   ....[89]....
        /*0668*/ 	.word	0x00002bb0
        /*066c*/ 	.word	0x000000ff
        /*0670*/ 	.word	0x00000000
        /*0674*/ 	.short	0x010a
        /*0676*/ 	.byte	0x04
	.zero		1


	//   ....[90]....
        /*0678*/ 	.word	0x00002c50
        /*067c*/ 	.word	0x000000ff
        /*0680*/ 	.word	0x00000000
        /*0684*/ 	.short	0x010a
        /*0686*/ 	.byte	0x04
	.zero		1


	//   ....[91]....
        /*0688*/ 	.word	0x00002cf0
        /*068c*/ 	.word	0x000000ff
        /*0690*/ 	.word	0x00000000
        /*0694*/ 	.short	0x010a
        /*0696*/ 	.byte	0x04
	.zero		1


	//   ....[92]....
        /*0698*/ 	.word	0x00002d90
        /*069c*/ 	.word	0x000000ff
        /*06a0*/ 	.word	0x00000000
        /*06a4*/ 	.short	0x010a
        /*06a6*/ 	.byte	0x04
	.zero		1


	//   ....[93]....
        /*06a8*/ 	.word	0x00002e30
        /*06ac*/ 	.word	0x000000ff
        /*06b0*/ 	.word	0x00000000
        /*06b4*/ 	.short	0x010a
        /*06b6*/ 	.byte	0x04
	.zero		1


	//   ....[94]....
        /*06b8*/ 	.word	0x00002ed0
        /*06bc*/ 	.word	0x000000ff
        /*06c0*/ 	.word	0x00000000
        /*06c4*/ 	.short	0x010a
        /*06c6*/ 	.byte	0x04
	.zero		1


	//   ....[95]....
        /*06c8*/ 	.word	0x00002f70
        /*06cc*/ 	.word	0x000000ff
        /*06d0*/ 	.word	0x00000000
        /*06d4*/ 	.short	0x010a
        /*06d6*/ 	.byte	0x04
	.zero		1


	//   ....[96]....
        /*06d8*/ 	.word	0x00003010
        /*06dc*/ 	.word	0x000000ff
        /*06e0*/ 	.word	0x00000000
        /*06e4*/ 	.short	0x010a
        /*06e6*/ 	.byte	0x04
	.zero		1


	//   ....[97]....
        /*06e8*/ 	.word	0x000030b0
        /*06ec*/ 	.word	0x000000ff
        /*06f0*/ 	.word	0x00000000
        /*06f4*/ 	.short	0x010a
        /*06f6*/ 	.byte	0x04
	.zero		1


	//   ....[98]....
        /*06f8*/ 	.word	0x00003150
        /*06fc*/ 	.word	0x000000ff
        /*0700*/ 	.word	0x00000000
        /*0704*/ 	.short	0x010a
        /*0706*/ 	.byte	0x04
	.zero		1


	//   ....[99]....
        /*0708*/ 	.word	0x000031f0
        /*070c*/ 	.word	0x000000ff
        /*0710*/ 	.word	0x00000000
        /*0714*/ 	.short	0x010a
        /*0716*/ 	.byte	0x04
	.zero		1


	//   ....[100]....
        /*0718*/ 	.word	0x00003290
        /*071c*/ 	.word	0x000000ff
        /*0720*/ 	.word	0x00000000
        /*0724*/ 	.short	0x010a
        /*0726*/ 	.byte	0x04
	.zero		1


	//   ....[101]....
        /*0728*/ 	.word	0x00003330
        /*072c*/ 	.word	0x000000ff
        /*0730*/ 	.word	0x00000000
        /*0734*/ 	.short	0x010a
        /*0736*/ 	.byte	0x04
	.zero		1


	//   ....[102]....
        /*0738*/ 	.word	0x000033d0
        /*073c*/ 	.word	0x000000ff
        /*0740*/ 	.word	0x00000000
        /*0744*/ 	.short	0x010a
        /*0746*/ 	.byte	0x04
	.zero		1


	//   ....[103]....
        /*0748*/ 	.word	0x00003470
        /*074c*/ 	.word	0x000000ff
        /*0750*/ 	.word	0x00000000
        /*0754*/ 	.short	0x010a
        /*0756*/ 	.byte	0x04
	.zero		1


	//   ....[104]....
        /*0758*/ 	.word	0x00003510
        /*075c*/ 	.word	0x000000ff
        /*0760*/ 	.word	0x00000000
        /*0764*/ 	.short	0x010a
        /*0766*/ 	.byte	0x04
	.zero		1


	//   ....[105]....
        /*0768*/ 	.word	0x000035b0
        /*076c*/ 	.word	0x000000ff
        /*0770*/ 	.word	0x00000000
        /*0774*/ 	.short	0x010a
        /*0776*/ 	.byte	0x04
	.zero		1


	//   ....[106]....
        /*0778*/ 	.word	0x00003650
        /*077c*/ 	.word	0x000000ff
        /*0780*/ 	.word	0x00000000
        /*0784*/ 	.short	0x010a
        /*0786*/ 	.byte	0x04
	.zero		1


	//   ....[107]....
        /*0788*/ 	.word	0x000036f0
        /*078c*/ 	.word	0x000000ff
        /*0790*/ 	.word	0x00000000
        /*0794*/ 	.short	0x010a
        /*0796*/ 	.byte	0x04
	.zero		1


	//   ....[108]....
        /*0798*/ 	.word	0x00003790
        /*079c*/ 	.word	0x000000ff
        /*07a0*/ 	.word	0x00000000
        /*07a4*/ 	.short	0x010a
        /*07a6*/ 	.byte	0x04
	.zero		1


	//   ....[109]....
        /*07a8*/ 	.word	0x00003830
        /*07ac*/ 	.word	0x000000ff
        /*07b0*/ 	.word	0x00000000
        /*07b4*/ 	.short	0x010a
        /*07b6*/ 	.byte	0x04
	.zero		1


	//   ....[110]....
        /*07b8*/ 	.word	0x000038d0
        /*07bc*/ 	.word	0x000000ff
        /*07c0*/ 	.word	0x00000000
        /*07c4*/ 	.short	0x010a
        /*07c6*/ 	.byte	0x04
	.zero		1


	//   ....[111]....
        /*07c8*/ 	.word	0x00003970
        /*07cc*/ 	.word	0x000000ff
        /*07d0*/ 	.word	0x00000000
        /*07d4*/ 	.short	0x010a
        /*07d6*/ 	.byte	0x04
	.zero		1


	//   ....[112]....
        /*07d8*/ 	.word	0x00003a10
        /*07dc*/ 	.word	0x000000ff
        /*07e0*/ 	.word	0x00000000
        /*07e4*/ 	.short	0x010a
        /*07e6*/ 	.byte	0x04
	.zero		1


	//   ....[113]....
        /*07e8*/ 	.word	0x00003ab0
        /*07ec*/ 	.word	0x000000ff
        /*07f0*/ 	.word	0x00000000
        /*07f4*/ 	.short	0x010a
        /*07f6*/ 	.byte	0x04
	.zero		1


	//   ....[114]....
        /*07f8*/ 	.word	0x00003b50
        /*07fc*/ 	.word	0x000000ff
        /*0800*/ 	.word	0x00000000
        /*0804*/ 	.short	0x010a
        /*0806*/ 	.byte	0x04
	.zero		1


	//   ....[115]....
        /*0808*/ 	.word	0x00003bf0
        /*080c*/ 	.word	0x000000ff
        /*0810*/ 	.word	0x00000000
        /*0814*/ 	.short	0x010a
        /*0816*/ 	.byte	0x04
	.zero		1


	//   ....[116]....
        /*0818*/ 	.word	0x00003c90
        /*081c*/ 	.word	0x000000ff
        /*0820*/ 	.word	0x00000000
        /*0824*/ 	.short	0x010a
        /*0826*/ 	.byte	0x04
	.zero		1


	//   ....[117]....
        /*0828*/ 	.word	0x00003d30
        /*082c*/ 	.word	0x000000ff
        /*0830*/ 	.word	0x00000000
        /*0834*/ 	.short	0x010a
        /*0836*/ 	.byte	0x04
	.zero		1


	//   ....[118]....
        /*0838*/ 	.word	0x00003dd0
        /*083c*/ 	.word	0x000000ff
        /*0840*/ 	.word	0x00000000
        /*0844*/ 	.short	0x010a
        /*0846*/ 	.byte	0x04
	.zero		1


	//   ....[119]....
        /*0848*/ 	.word	0x00003e70
        /*084c*/ 	.word	0x000000ff
        /*0850*/ 	.word	0x00000000
        /*0854*/ 	.short	0x010a
        /*0856*/ 	.byte	0x04
	.zero		1


	//   ....[120]....
        /*0858*/ 	.word	0x00003f20
        /*085c*/ 	.word	0x00000000
        /*0860*/ 	.word	0x00000000
        /*0864*/ 	.short	0x010a
        /*0866*/ 	.byte	0xff
	.zero		1


	//   ....[121]....
        /*0868*/ 	.word	0x00004050
        /*086c*/ 	.word	0x000000ff
        /*0870*/ 	.word	0x00000248
        /*0874*/ 	.short	0x010a
        /*0876*/ 	.byte	0x30
	.zero		1


	//   ....[122]....
        /*0878*/ 	.word	0x000040f0
        /*087c*/ 	.word	0x000000ff
        /*0880*/ 	.word	0x00000240
        /*0884*/ 	.short	0x010a
        /*0886*/ 	.byte	0x30
	.zero		1


	//   ....[123]....
        /*0888*/ 	.word	0x00004190
        /*088c*/ 	.word	0x000000ff
        /*0890*/ 	.word	0x00000000
        /*0894*/ 	.short	0x0101
        /*0896*/ 	.byte	0x06
	.zero		1


	//   ....[124]....
        /*0898*/ 	.word	0x000041d0
        /*089c*/ 	.word	0x000000ff
        /*08a0*/ 	.word	0x00000248
        /*08a4*/ 	.short	0x0106
        /*08a6*/ 	.byte	0x30
	.zero		1


	//   ....[125]....
        /*08a8*/ 	.word	0x00004210
        /*08ac*/ 	.word	0x00000000
        /*08b0*/ 	.word	0x00000248
        /*08b4*/ 	.short	0x010a
        /*08b6*/ 	.byte	0xff
	.zero		1


	//   ....[126]....
        /*08b8*/ 	.word	0x00004700
        /*08bc*/ 	.word	0x000000ff
        /*08c0*/ 	.word	0x00000240
        /*08c4*/ 	.short	0x010a
        /*08c6*/ 	.byte	0x06
	.zero		1


	//   ....[127]....
        /*08c8*/ 	.word	0x000047b0
        /*08cc*/ 	.word	0x000000ff
        /*08d0*/ 	.word	0x00000000
        /*08d4*/ 	.short	0x0101
        /*08d6*/ 	.byte	0x05
	.zero		1


	//   ....[128]....
        /*08d8*/ 	.word	0x000047c0
        /*08dc*/ 	.word	0x000000ff
        /*08e0*/ 	.word	0x00000260
        /*08e4*/ 	.short	0x010a
        /*08e6*/ 	.byte	0x08
	.zero		1


	//   ....[129]....
        /*08e8*/ 	.word	0x00004850
        /*08ec*/ 	.word	0x000000ff
        /*08f0*/ 	.word	0x00000000
        /*08f4*/ 	.short	0x010a
        /*08f6*/ 	.byte	0x04
	.zero		1


	//   ....[130]....
        /*08f8*/ 	.word	0x000048c0
        /*08fc*/ 	.word	0x000000ff
        /*0900*/ 	.word	0x00000000
        /*0904*/ 	.short	0x010a
        /*0906*/ 	.byte	0x07
	.zero		1


	//   ....[131]....
        /*0908*/ 	.word	0x00004a00
        /*090c*/ 	.word	0x000000ff
        /*0910*/ 	.word	0x00000000
        /*0914*/ 	.short	0x010a
        /*0916*/ 	.byte	0x04
	.zero		1


	//   ....[132]....
        /*0918*/ 	.word	0x00004bd0
        /*091c*/ 	.word	0x000000ff
        /*0920*/ 	.word	0x00000000
        /*0924*/ 	.short	0x010a
        /*0926*/ 	.byte	0x05
	.zero		1


	//   ....[133]....
        /*0928*/ 	.word	0x00004c60
        /*092c*/ 	.word	0x000000ff
        /*0930*/ 	.word	0x00000000
        /*0934*/ 	.short	0x010a
        /*0936*/ 	.byte	0x07
	.zero		1


	//   ....[134]....
        /*0938*/ 	.word	0x000050a0
        /*093c*/ 	.word	0x000000ff
        /*0940*/ 	.word	0x00000240
        /*0944*/ 	.short	0x010a
        /*0946*/ 	.byte	0x0e
	.zero		1


	//   ....[135]....
        /*0948*/ 	.word	0x00005190
        /*094c*/ 	.word	0x000000ff
        /*0950*/ 	.word	0x00000000
        /*0954*/ 	.short	0x0101
        /*0956*/ 	.byte	0x10
	.zero		1


	//   ....[136]....
        /*0958*/ 	.word	0x000054b0
        /*095c*/ 	.word	0x000000ff
        /*0960*/ 	.word	0x00000238
        /*0964*/ 	.short	0x010a
        /*0966*/ 	.byte	0x0e
	.zero		1


	//   ....[137]....
        /*0968*/ 	.word	0x00005610
        /*096c*/ 	.word	0x000000ff
        /*0970*/ 	.word	0x00000228
        /*0974*/ 	.short	0x010a
        /*0976*/ 	.byte	0x0e
	.zero		1


	//   ....[138]....
        /*0978*/ 	.word	0x000059d0
        /*097c*/ 	.word	0x000000ff
        /*0980*/ 	.word	0x00000220
        /*0984*/ 	.short	0x010b
        /*0986*/ 	.byte	0x0e
	.zero		1


	//   ....[139]....
        /*0988*/ 	.word	0x000059f0
        /*098c*/ 	.word	0x000000ff
        /*0990*/ 	.word	0x00000000
        /*0994*/ 	.short	0x0101
        /*0996*/ 	.byte	0x30
	.zero		1


	//   ....[140]....
        /*0998*/ 	.word	0x00005a30
        /*099c*/ 	.word	0x00000000
        /*09a0*/ 	.word	0x00000228
        /*09a4*/ 	.short	0x010a
        /*09a6*/ 	.byte	0xff
	.zero		1


	//   ....[141]....
        /*09a8*/ 	.word	0x00005d80
        /*09ac*/ 	.word	0x000000ff
        /*09b0*/ 	.word	0x00000240
        /*09b4*/ 	.short	0x010a
        /*09b6*/ 	.byte	0x2f
	.zero		1


	//   ....[142]....
        /*09b8*/ 	.word	0x00005ea0
        /*09bc*/ 	.word	0x000000ff
        /*09c0*/ 	.word	0x00000000
        /*09c4*/ 	.short	0x0101
        /*09c6*/ 	.byte	0x04
	.zero		1


	//   ....[143]....
        /*09c8*/ 	.word	0x00006830
        /*09cc*/ 	.word	0x000000ff
        /*09d0*/ 	.word	0x00000220
        /*09d4*/ 	.short	0x010a
        /*09d6*/ 	.byte	0x2f
	.zero		1


	//   ....[144]....
        /*09d8*/ 	.word	0x00006840
        /*09dc*/ 	.word	0x00000098
        /*09e0*/ 	.word	0x00000250
        /*09e4*/ 	.short	0x010a
        /*09e6*/ 	.byte	0xff
	.zero		1


	//   ....[145]....
        /*09e8*/ 	.word	0x000069d0
        /*09ec*/ 	.word	0x000000ff
        /*09f0*/ 	.word	0x00000220
        /*09f4*/ 	.short	0x010a
        /*09f6*/ 	.byte	0x2f
	.zero		1


	//   ....[146]....
        /*09f8*/ 	.word	0x00006ad0
        /*09fc*/ 	.word	0x000000ff
        /*0a00*/ 	.word	0x00000000
        /*0a04*/ 	.short	0x0101
        /*0a06*/ 	.byte	0x04
	.zero		1


	//   ....[147]....
        /*0a08*/ 	.word	0x00006b30
        /*0a0c*/ 	.word	0x00000098
        /*0a10*/ 	.word	0x00000250
        /*0a14*/ 	.short	0x010a
        /*0a16*/ 	.byte	0xff
	.zero		1


	//   ....[148]....
        /*0a18*/ 	.word	0x00006ef0
        /*0a1c*/ 	.word	0x000000ff
        /*0a20*/ 	.word	0x00000000
        /*0a24*/ 	.short	0x0101
        /*0a26*/ 	.byte	0x05
	.zero		1


	//   ....[149]....
        /*0a28*/ 	.word	0x000080c0
        /*0a2c*/ 	.word	0x00000002
        /*0a30*/ 	.word	0x00000110
        /*0a34*/ 	.short	0x010a
        /*0a36*/ 	.byte	0xff
	.zero		1


	//   ....[150]....
        /*0a38*/ 	.word	0x00008120
        /*0a3c*/ 	.word	0x00000002
        /*0a40*/ 	.word	0x00000110
        /*0a44*/ 	.short	0x010a
        /*0a46*/ 	.byte	0xff
	.zero		1


	//   ....[151]....
        /*0a48*/ 	.word	0x00008180
        /*0a4c*/ 	.word	0x00000002
        /*0a50*/ 	.word	0x00000240
        /*0a54*/ 	.short	0x010a
        /*0a56*/ 	.byte	0xff
	.zero		1


	//   ....[152]....
        /*0a58*/ 	.word	0x000081e0
        /*0a5c*/ 	.word	0x00000000
        /*0a60*/ 	.word	0x00000000
        /*0a64*/ 	.short	0x010a
        /*0a66*/ 	.byte	0xff
	.zero		1


	//   ....[153]....
        /*0a68*/ 	.word	0x00008240
        /*0a6c*/ 	.word	0x00000000
        /*0a70*/ 	.word	0x00000000
        /*0a74*/ 	.short	0x010a
        /*0a76*/ 	.byte	0xff
	.zero		1


	//   ....[154]....
        /*0a78*/ 	.word	0x000082a0
        /*0a7c*/ 	.word	0x00000000
        /*0a80*/ 	.word	0x00000000
        /*0a84*/ 	.short	0x010a
        /*0a86*/ 	.byte	0xff
	.zero		1


	//   ....[155]....
        /*0a88*/ 	.word	0x00008300
        /*0a8c*/ 	.word	0x00000000
        /*0a90*/ 	.word	0x00000000
        /*0a94*/ 	.short	0x010a
        /*0a96*/ 	.byte	0xff
	.zero		1


	//   ....[156]....
        /*0a98*/ 	.word	0x00008360
        /*0a9c*/ 	.word	0x00000000
        /*0aa0*/ 	.word	0x00000000
        /*0aa4*/ 	.short	0x010a
        /*0aa6*/ 	.byte	0xff
	.zero		1


	//   ....[157]....
        /*0aa8*/ 	.word	0x000083c0
        /*0aac*/ 	.word	0x00000000
        /*0ab0*/ 	.word	0x00000000
        /*0ab4*/ 	.short	0x010a
        /*0ab6*/ 	.byte	0xff
	.zero		1


	//   ....[158]....
        /*0ab8*/ 	.word	0x00008420
        /*0abc*/ 	.word	0x00000000
        /*0ac0*/ 	.word	0x00000000
        /*0ac4*/ 	.short	0x010a
        /*0ac6*/ 	.byte	0xff
	.zero		1


	//   ....[159]....
        /*0ac8*/ 	.word	0x00008480
        /*0acc*/ 	.word	0x00000000
        /*0ad0*/ 	.word	0x00000000
        /*0ad4*/ 	.short	0x010a
        /*0ad6*/ 	.byte	0xff
	.zero		1


	//   ....[160]....
        /*0ad8*/ 	.word	0x000084e0
        /*0adc*/ 	.word	0x00000000
        /*0ae0*/ 	.word	0x00000000
        /*0ae4*/ 	.short	0x010a
        /*0ae6*/ 	.byte	0xff
	.zero		1


	//   ....[161]....
        /*0ae8*/ 	.word	0x00008540
        /*0aec*/ 	.word	0x00000000
        /*0af0*/ 	.word	0x00000000
        /*0af4*/ 	.short	0x010a
        /*0af6*/ 	.byte	0xff
	.zero		1


	//   ....[162]....
        /*0af8*/ 	.word	0x000085a0
        /*0afc*/ 	.word	0x00000000
        /*0b00*/ 	.word	0x00000000
        /*0b04*/ 	.short	0x010a
        /*0b06*/ 	.byte	0xff
	.zero		1


	//   ....[163]....
        /*0b08*/ 	.word	0x00008600
        /*0b0c*/ 	.word	0x00000000
        /*0b10*/ 	.word	0x00000000
        /*0b14*/ 	.short	0x010a
        /*0b16*/ 	.byte	0xff
	.zero		1


	//   ....[164]....
        /*0b18*/ 	.word	0x00008660
        /*0b1c*/ 	.word	0x00000000
        /*0b20*/ 	.word	0x00000000
        /*0b24*/ 	.short	0x010a
        /*0b26*/ 	.byte	0xff
	.zero		1


	//   ....[165]....
        /*0b28*/ 	.word	0x000086c0
        /*0b2c*/ 	.word	0x00000000
        /*0b30*/ 	.word	0x00000000
        /*0b34*/ 	.short	0x010a
        /*0b36*/ 	.byte	0xff
	.zero		1


	//   ....[166]....
        /*0b38*/ 	.word	0x00008720
        /*0b3c*/ 	.word	0x00000000
        /*0b40*/ 	.word	0x00000000
        /*0b44*/ 	.short	0x010a
        /*0b46*/ 	.byte	0xff
	.zero		1


	//   ....[167]....
        /*0b48*/ 	.word	0x00008780
        /*0b4c*/ 	.word	0x00000000
        /*0b50*/ 	.word	0x00000000
        /*0b54*/ 	.short	0x010a
        /*0b56*/ 	.byte	0xff
	.zero		1


	//   ....[168]....
        /*0b58*/ 	.word	0x000087e0
        /*0b5c*/ 	.word	0x00000000
        /*0b60*/ 	.word	0x00000000
        /*0b64*/ 	.short	0x010a
        /*0b66*/ 	.byte	0xff
	.zero		1


	//   ....[169]....
        /*0b68*/ 	.word	0x00008840
        /*0b6c*/ 	.word	0x00000000
        /*0b70*/ 	.word	0x00000000
        /*0b74*/ 	.short	0x010a
        /*0b76*/ 	.byte	0xff
	.zero		1


	//   ....[170]....
        /*0b78*/ 	.word	0x000088a0
        /*0b7c*/ 	.word	0x00000000
        /*0b80*/ 	.word	0x00000000
        /*0b84*/ 	.short	0x010a
        /*0b86*/ 	.byte	0xff
	.zero		1


	//   ....[171]....
        /*0b88*/ 	.word	0x00008900
        /*0b8c*/ 	.word	0x00000000
        /*0b90*/ 	.word	0x00000000
        /*0b94*/ 	.short	0x010a
        /*0b96*/ 	.byte	0xff
	.zero		1


	//   ....[172]....
        /*0b98*/ 	.word	0x00008960
        /*0b9c*/ 	.word	0x00000000
        /*0ba0*/ 	.word	0x00000000
        /*0ba4*/ 	.short	0x010a
        /*0ba6*/ 	.byte	0xff
	.zero		1


	//   ....[173]....
        /*0ba8*/ 	.word	0x000089c0
        /*0bac*/ 	.word	0x00000000
        /*0bb0*/ 	.word	0x00000000
        /*0bb4*/ 	.short	0x010a
        /*0bb6*/ 	.byte	0xff
	.zero		1


	//   ....[174]....
        /*0bb8*/ 	.word	0x00008a20
        /*0bbc*/ 	.word	0x00000000
        /*0bc0*/ 	.word	0x00000000
        /*0bc4*/ 	.short	0x010a
        /*0bc6*/ 	.byte	0xff
	.zero		1


	//   ....[175]....
        /*0bc8*/ 	.word	0x00008a80
        /*0bcc*/ 	.word	0x00000000
        /*0bd0*/ 	.word	0x00000000
        /*0bd4*/ 	.short	0x010a
        /*0bd6*/ 	.byte	0xff
	.zero		1


	//   ....[176]....
        /*0bd8*/ 	.word	0x00008ae0
        /*0bdc*/ 	.word	0x00000000
        /*0be0*/ 	.word	0x00000000
        /*0be4*/ 	.short	0x010a
        /*0be6*/ 	.byte	0xff
	.zero		1


	//   ....[177]....
        /*0be8*/ 	.word	0x00008b40
        /*0bec*/ 	.word	0x00000000
        /*0bf0*/ 	.word	0x00000000
        /*0bf4*/ 	.short	0x010a
        /*0bf6*/ 	.byte	0xff
	.zero		1


	//   ....[178]....
        /*0bf8*/ 	.word	0x00008ba0
        /*0bfc*/ 	.word	0x00000000
        /*0c00*/ 	.word	0x00000000
        /*0c04*/ 	.short	0x010a
        /*0c06*/ 	.byte	0xff
	.zero		1


	//   ....[179]....
        /*0c08*/ 	.word	0x00008c00
        /*0c0c*/ 	.word	0x00000000
        /*0c10*/ 	.word	0x00000000
        /*0c14*/ 	.short	0x010a
        /*0c16*/ 	.byte	0xff
	.zero		1


	//   ....[180]....
        /*0c18*/ 	.word	0x00008c60
        /*0c1c*/ 	.word	0x00000000
        /*0c20*/ 	.word	0x00000000
        /*0c24*/ 	.short	0x010a
        /*0c26*/ 	.byte	0xff
	.zero		1


	//   ....[181]....
        /*0c28*/ 	.word	0x00008cc0
        /*0c2c*/ 	.word	0x00000000
        /*0c30*/ 	.word	0x00000000
        /*0c34*/ 	.short	0x010a
        /*0c36*/ 	.byte	0xff
	.zero		1


	//   ....[182]....
        /*0c38*/ 	.word	0x00008d20
        /*0c3c*/ 	.word	0x00000000
        /*0c40*/ 	.word	0x00000000
        /*0c44*/ 	.short	0x010a
        /*0c46*/ 	.byte	0xff
	.zero		1


	//   ....[183]....
        /*0c48*/ 	.word	0x00008d80
        /*0c4c*/ 	.word	0x00000000
        /*0c50*/ 	.word	0x00000000
        /*0c54*/ 	.short	0x010a
        /*0c56*/ 	.byte	0xff
	.zero		1


	//   ....[184]....
        /*0c58*/ 	.word	0x00008de0
        /*0c5c*/ 	.word	0x00000000
        /*0c60*/ 	.word	0x00000000
        /*0c64*/ 	.short	0x010a
        /*0c66*/ 	.byte	0xff
	.zero		1


	//   ....[185]....
        /*0c68*/ 	.word	0x00008e40
        /*0c6c*/ 	.word	0x00000004
        /*0c70*/ 	.word	0x00000248
        /*0c74*/ 	.short	0x010a
        /*0c76*/ 	.byte	0xff
	.zero		1


	//   ....[186]....
        /*0c78*/ 	.word	0x00008ea0
        /*0c7c*/ 	.word	0x00000004
        /*0c80*/ 	.word	0x00000240
        /*0c84*/ 	.short	0x010a
        /*0c86*/ 	.byte	0xff
	.zero		1


	//   ....[187]....
        /*0c88*/ 	.word	0x00008f00
        /*0c8c*/ 	.word	0x00000000
        /*0c90*/ 	.word	0x00000240
        /*0c94*/ 	.short	0x010a
        /*0c96*/ 	.byte	0xff
	.zero		1


	//   ....[188]....
        /*0c98*/ 	.word	0x00008f60
        /*0c9c*/ 	.word	0x00000005
        /*0ca0*/ 	.word	0x00000260
        /*0ca4*/ 	.short	0x010a
        /*0ca6*/ 	.byte	0xff
	.zero		1


	//   ....[189]....
        /*0ca8*/ 	.word	0x00008fc0
        /*0cac*/ 	.word	0x00000000
        /*0cb0*/ 	.word	0x00000000
        /*0cb4*/ 	.short	0x010a
        /*0cb6*/ 	.byte	0xff
	.zero		1


	//   ....[190]....
        /*0cb8*/ 	.word	0x00009020
        /*0cbc*/ 	.word	0x00000000
        /*0cc0*/ 	.word	0x00000000
        /*0cc4*/ 	.short	0x010a
        /*0cc6*/ 	.byte	0xff
	.zero		1


	//   ....[191]....
        /*0cc8*/ 	.word	0x00009080
        /*0ccc*/ 	.word	0x00000000
        /*0cd0*/ 	.word	0x00000000
        /*0cd4*/ 	.short	0x010a
        /*0cd6*/ 	.byte	0xff
	.zero		1


	//   ....[192]....
        /*0cd8*/ 	.word	0x000090e0
        /*0cdc*/ 	.word	0x00000000
        /*0ce0*/ 	.word	0x00000240
        /*0ce4*/ 	.short	0x010a
        /*0ce6*/ 	.byte	0xff
	.zero		1


	//   ....[193]....
        /*0ce8*/ 	.word	0x00009140
        /*0cec*/ 	.word	0x00000000
        /*0cf0*/ 	.word	0x00000238
        /*0cf4*/ 	.short	0x010a
        /*0cf6*/ 	.byte	0xff
	.zero		1


	//   ....[194]....
        /*0cf8*/ 	.word	0x000091a0
        /*0cfc*/ 	.word	0x00000000
        /*0d00*/ 	.word	0x00000228
        /*0d04*/ 	.short	0x010a
        /*0d06*/ 	.byte	0xff
	.zero		1


	//   ....[195]....
        /*0d08*/ 	.word	0x00009200
        /*0d0c*/ 	.word	0x00000000
        /*0d10*/ 	.word	0x00000240
        /*0d14*/ 	.short	0x010a
        /*0d16*/ 	.byte	0xff
	.zero		1


	//   ....[196]....
        /*0d18*/ 	.word	0x00009260
        /*0d1c*/ 	.word	0x00000000
        /*0d20*/ 	.word	0x00000220
        /*0d24*/ 	.short	0x010a
        /*0d26*/ 	.byte	0xff
	.zero		1


	//   ....[197]....
        /*0d28*/ 	.word	0x000092b0
        /*0d2c*/ 	.word	0x00000098
        /*0d30*/ 	.word	0x00000250
        /*0d34*/ 	.short	0x010a
        /*0d36*/ 	.byte	0xff
	.zero		1


	//----- nvinfo : EIATTR_NUM_MBARRIERS
	.align		4
.L_47:
        /*0d38*/ 	.byte	0x03, 0x38
        /*0d3a*/ 	.short	0x004e


	//----- nvinfo : EIATTR_EXIT_INSTR_OFFSETS
	.align		4
        /*0d3c*/ 	.byte	0x04, 0x1c
        /*0d3e*/ 	.short	(.L_49 - .L_48)


	//   ....[0]....
.L_48:
        /*0d40*/ 	.word	0x00003f50


	//   ....[1]....
        /*0d44*/ 	.word	0x000041e0


	//   ....[2]....
        /*0d48*/ 	.word	0x00004240


	//   ....[3]....
        /*0d4c*/ 	.word	0x00004ed0


	//   ....[4]....
        /*0d50*/ 	.word	0x00005a60


	//   ....[5]....
        /*0d54*/ 	.word	0x00005aa0


	//   ....[6]....
        /*0d58*/ 	.word	0x000080a0


	//----- nvinfo : EIATTR_MAX_THREADS
	.align		4
.L_49:
        /*0d5c*/ 	.byte	0x04, 0x05
        /*0d5e*/ 	.short	(.L_51 - .L_50)
.L_50:
        /*0d60*/ 	.word	0x00000100
        /*0d64*/ 	.word	0x00000001
        /*0d68*/ 	.word	0x00000001


	//----- nvinfo : EIATTR_CRS_STACK_SIZE
	.align		4
.L_51:
        /*0d6c*/ 	.byte	0x04, 0x1e
        /*0d6e*/ 	.short	(.L_53 - .L_52)
.L_52:
        /*0d70*/ 	.word	0x00000000


	//----- nvinfo : EIATTR_CBANK_PARAM_SIZE
	.align		4
.L_53:
        /*0d74*/ 	.byte	0x03, 0x19
        /*0d76*/ 	.short	0x0800


	//----- nvinfo : EIATTR_PARAM_CBANK
	.align		4
        /*0d78*/ 	.byte	0x04, 0x0a
        /*0d7a*/ 	.short	(.L_55 - .L_54)
	.align		4
.L_54:
        /*0d7c*/ 	.word	index@(.nv.constant0._ZN7cutlass13device_kernelINS_4conv6kernel13ConvUniversalINS1_16ConvProblemShapeILNS1_8OperatorE0ELi2EEENS1_10collective14CollectiveConvINS1_47MainloopSm100TmaUmmaWarpSpecializedImplicitGemmILS5_0ELi34ELi2ELi1ELi2EN4cute5tupleIJNSA_1CILi1EEESD_SD_EEEEENSB_IJNSC_ILi128EEENSC_ILi64EEENSB_IJNSC_ILi32EEEEEEEEENS_12float_e4m3_tESL_NSA_8TiledMMAINSA_8MMA_AtomIJNSA_10MMA_TraitsINSA_19SM100_MMA_F8F6F4_SSEJSL_SL_fSG_SH_NSA_17integral_constantINSA_4UMMA5MajorELSS_0EEEST_NSQ_INSR_7ScaleInELSU_0EEESV_EEEEEENSA_6LayoutISE_NSB_IJNSC_ILi0EEESZ_SZ_EEEEENSB_IJNSA_10UnderscoreES12_S12_EEEEENS7_6detail27Sm100ImplicitGemmTileTraitsINSA_20SM90_TMA_LOAD_IM2COLENSA_14ComposedLayoutINSA_7SwizzleILi1ELi4ELi3EEENSA_18smem_ptr_flag_bitsILi8EEENSY_INSB_IJNSC_ILi8EEESI_EEENSB_IJSI_SD_EEEEEEEvEENS16_INSA_13SM90_TMA_LOADES1H_vEEEENS_8epilogue10collective18CollectiveEpilogueINS1M_23Sm100TmaWarpSpecializedILi1ELi1ELi64ELb0ELb0EEEJSK_NSB_IJNSY_ISG_SD_EENSY_ISH_SD_EEEEESL_NSB_IJNSB_IJlllEEESD_SZ_EEESL_S1V_NS1M_6fusion15FusionCallbacksIS1Q_NS1W_17LinearCombinationISL_fSL_fLNS_15FloatRoundStyleE2EEESK_S1T_JEEENSA_5SM1004TMEM4LOAD26SM100_TMEM_LOAD_32dp32b64xES17_NS18_INS19_ILi2ELi4ELi3EEES1C_NSY_INSB_IJS1D_SH_EEENSB_IJSH_SD_EEEEEEENSA_39AutoVectorizingCopyWithAssumedAlignmentILi128EEENSA_21SM90_TMA_STORE_IM2COLES2A_S2C_S2C_EEEvvEEEEvNT_6ParamsE)
        /*0d80*/ 	.short	0x0380
        /*0d82*/ 	.short	0x0800


	//----- nvinfo : EIATTR_SW_WAR
	.align		4
.L_55:
        /*0d84*/ 	.byte	0x04, 0x36
        /*0d86*/ 	.short	(.L_57 - .L_56)
.L_56:
        /*0d88*/ 	.word	0x00000008
.L_57:


//--------------------- .nv.callgraph             --------------------------
	.section	.nv.callgraph,"",@"SHT_CUDA_CALLGRAPH"
	.align	4
	.sectionentsize	8
	.align		4
        /*0000*/ 	.word	0x00000000
	.align		4
        /*0004*/ 	.word	0xffffffff
	.align		4
        /*0008*/ 	.word	index@(_ZN7cutlass13device_kernelINS_4conv6kernel13ConvUniversalINS1_16ConvProblemShapeILNS1_8OperatorE0ELi2EEENS1_10collective14CollectiveConvINS1_47MainloopSm100TmaUmmaWarpSpecializedImplicitGemmILS5_0ELi34ELi2ELi1ELi2EN4cute5tupleIJNSA_1CILi1EEESD_SD_EEEEENSB_IJNSC_ILi128EEENSC_ILi64EEENSB_IJNSC_ILi32EEEEEEEEENS_12float_e4m3_tESL_NSA_8TiledMMAINSA_8MMA_AtomIJNSA_10MMA_TraitsINSA_19SM100_MMA_F8F6F4_SSEJSL_SL_fSG_SH_NSA_17integral_constantINSA_4UMMA5MajorELSS_0EEEST_NSQ_INSR_7ScaleInELSU_0EEESV_EEEEEENSA_6LayoutISE_NSB_IJNSC_ILi0EEESZ_SZ_EEEEENSB_IJNSA_10UnderscoreES12_S12_EEEEENS7_6detail27Sm100ImplicitGemmTileTraitsINSA_20SM90_TMA_LOAD_IM2COLENSA_14ComposedLayoutINSA_7SwizzleILi1ELi4ELi3EEENSA_18smem_ptr_flag_bitsILi8EEENSY_INSB_IJNSC_ILi8EEESI_EEENSB_IJSI_SD_EEEEEEEvEENS16_INSA_13SM90_TMA_LOADES1H_vEEEENS_8epilogue10collective18CollectiveEpilogueINS1M_23Sm100TmaWarpSpecializedILi1ELi1ELi64ELb0ELb0EEEJSK_NSB_IJNSY_ISG_SD_EENSY_ISH_SD_EEEEESL_NSB_IJNSB_IJlllEEESD_SZ_EEESL_S1V_NS1M_6fusion15FusionCallbacksIS1Q_NS1W_17LinearCombinationISL_fSL_fLNS_15FloatRoundStyleE2EEESK_S1T_JEEENSA_5SM1004TMEM4LOAD26SM100_TMEM_LOAD_32dp32b64xES17_NS18_INS19_ILi2ELi4ELi3EEES1C_NSY_INSB_IJS1D_SH_EEENSB_IJSH_SD_EEEEEEENSA_39AutoVectorizingCopyWithAssumedAlignmentILi128EEENSA_21SM90_TMA_STORE_IM2COLES2A_S2C_S2C_EEEvvEEEEvNT_6ParamsE)
	.align		4
        /*000c*/ 	.word	index@(__assertfail)
	.align		4
        /*0010*/ 	.word	0x00000000
	.align		4
        /*0014*/ 	.word	0xfffffffe
	.align		4
        /*0018*/ 	.word	0x00000000
	.align		4
        /*001c*/ 	.word	0xfffffffd
	.align		4
        /*0020*/ 	.word	0x00000000
	.align		4
        /*0024*/ 	.word	0xfffffffc


//--------------------- .nv.constant4             --------------------------
	.section	.nv.constant4,"a",@progbits
	.align	8
	.align		8
.nv.constant4:
        /*0000*/ 	.dword	__assertfail
	.align		8
        /*0008*/ 	.dword	__unnamed_1
	.align		8
        /*0010*/ 	.dword	__unnamed_2
	.align		8
        /*0018*/ 	.dword	_ZN39_INTERNAL_bc5a6085_4_k_cu_229788d6_30344cuda3std3__45__cpo5beginE
	.align		8
        /*0020*/ 	.dword	_ZN39_INTERNAL_bc5a6085_4_k_cu_229788d6_30344cuda3std3__45__cpo3endE
	.align		8
        /*0028*/ 	.dword	_ZN39_INTERNAL_bc5a6085_4_k_cu_229788d6_30344cuda3std3__45__cpo6cbeginE
	.align		8
        /*0030*/ 	.dword	_ZN39_INTERNAL_bc5a6085_4_k_cu_229788d6_30344cuda3std3__45__cpo4cendE
	.align		8
        /*0038*/ 	.dword	_ZN39_INTERNAL_bc5a6085_4_k_cu_229788d6_30344cuda3std3__441_GLOBAL__N__bc5a6085_4_k_cu_229788d6_30346ignoreE
	.align		8
        /*0040*/ 	.dword	_ZN39_INTERNAL_bc5a6085_4_k_cu_229788d6_30344cuda3std3__419piecewise_constructE
	.align		8
        /*0048*/ 	.dword	_ZN39_INTERNAL_bc5a6085_4_k_cu_229788d6_30344cuda3std3__48in_placeE
	.align		8
        /*0050*/ 	.dword	_ZN39_INTERNAL_bc5a6085_4_k_cu_229788d6_30344cuda3std6ranges3__45__cpo4swapE
	.align		8
        /*0058*/ 	.dword	_ZN39_INTERNAL_bc5a6085_4_k_cu_229788d6_30344cuda3std6ranges3__45__cpo9iter_moveE
	.align		8
        /*0060*/ 	.dword	_ZN39_INTERNAL_bc5a6085_4_k_cu_229788d6_30344cute7productE
	.align		8
        /*0068*/ 	.dword	_ZN39_INTERNAL_bc5a6085_4_k_cu_229788d6_30344cute1_E
	.align		8
        /*0070*/ 	.dword	$str$27
	.align		8
        /*0078*/ 	.dword	$str$28
	.align		8
        /*0080*/ 	.dword	$str$29
	.align		8
        /*0088*/ 	.dword	$str$30


//--------------------- .text._ZN7cutlass13device_kernelINS_4conv6kernel13ConvUniversalINS1_16ConvProblemShapeILNS1_8OperatorE0ELi2EEENS1_10collective14CollectiveConvINS1_47MainloopSm100TmaUmmaWarpSpecializedImplicitGemmILS5_0ELi34ELi2ELi1ELi2EN4cute5tupleIJNSA_1CILi1EEESD_SD_EEEEENSB_IJNSC_ILi128EEENSC_ILi64EEENSB_IJNSC_ILi32EEEEEEEEENS_12float_e4m3_tESL_NSA_8TiledMMAINSA_8MMA_AtomIJNSA_10MMA_TraitsINSA_19SM100_MMA_F8F6F4_SSEJSL_SL_fSG_SH_NSA_17integral_constantINSA_4UMMA5MajorELSS_0EEEST_NSQ_INSR_7ScaleInELSU_0EEESV_EEEEEENSA_6LayoutISE_NSB_IJNSC_ILi0EEESZ_SZ_EEEEENSB_IJNSA_10UnderscoreES12_S12_EEEEENS7_6detail27Sm100ImplicitGemmTileTraitsINSA_20SM90_TMA_LOAD_IM2COLENSA_14ComposedLayoutINSA_7SwizzleILi1ELi4ELi3EEENSA_18smem_ptr_flag_bitsILi8EEENSY_INSB_IJNSC_ILi8EEESI_EEENSB_IJSI_SD_EEEEEEEvEENS16_INSA_13SM90_TMA_LOADES1H_vEEEENS_8epilogue10collective18CollectiveEpilogueINS1M_23Sm100TmaWarpSpecializedILi1ELi1ELi64ELb0ELb0EEEJSK_NSB_IJNSY_ISG_SD_EENSY_ISH_SD_EEEEESL_NSB_IJNSB_IJlllEEESD_SZ_EEESL_S1V_NS1M_6fusion15FusionCallbacksIS1Q_NS1W_17LinearCombinationISL_fSL_fLNS_15FloatRoundStyleE2EEESK_S1T_JEEENSA_5SM1004TMEM4LOAD26SM100_TMEM_LOAD_32dp32b64xES17_NS18_INS19_ILi2ELi4ELi3EEES1C_NSY_INSB_IJS1D_SH_EEENSB_IJSH_SD_EEEEEEENSA_39AutoVectorizingCopyWithAssumedAlignmentILi128EEENSA_21SM90_TMA_STORE_IM2COLES2A_S2C_S2C_EEEvvEEEEvNT_6ParamsE --------------------------
	.section	.text._ZN7cutlass13device_kernelINS_4conv6kernel13ConvUniversalINS1_16ConvProblemShapeILNS1_8OperatorE0ELi2EEENS1_10collective14CollectiveConvINS1_47MainloopSm100TmaUmmaWarpSpecializedImplicitGemmILS5_0ELi34ELi2ELi1ELi2EN4cute5tupleIJNSA_1CILi1EEESD_SD_EEEEENSB_IJNSC_ILi128EEENSC_ILi64EEENSB_IJNSC_ILi32EEEEEEEEENS_12float_e4m3_tESL_NSA_8TiledMMAINSA_8MMA_AtomIJNSA_10MMA_TraitsINSA_19SM100_MMA_F8F6F4_SSEJSL_SL_fSG_SH_NSA_17integral_constantINSA_4UMMA5MajorELSS_0EEEST_NSQ_INSR_7ScaleInELSU_0EEESV_EEEEEENSA_6LayoutISE_NSB_IJNSC_ILi0EEESZ_SZ_EEEEENSB_IJNSA_10UnderscoreES12_S12_EEEEENS7_6detail27Sm100ImplicitGemmTileTraitsINSA_20SM90_TMA_LOAD_IM2COLENSA_14ComposedLayoutINSA_7SwizzleILi1ELi4ELi3EEENSA_18smem_ptr_flag_bitsILi8EEENSY_INSB_IJNSC_ILi8EEESI_EEENSB_IJSI_SD_EEEEEEEvEENS16_INSA_13SM90_TMA_LOADES1H_vEEEENS_8epilogue10collective18CollectiveEpilogueINS1M_23Sm100TmaWarpSpecializedILi1ELi1ELi64ELb0ELb0EEEJSK_NSB_IJNSY_ISG_SD_EENSY_ISH_SD_EEEEESL_NSB_IJNSB_IJlllEEESD_SZ_EEESL_S1V_NS1M_6fusion15FusionCallbacksIS1Q_NS1W_17LinearCombinationISL_fSL_fLNS_15FloatRoundStyleE2EEESK_S1T_JEEENSA_5SM1004TMEM4LOAD26SM100_TMEM_LOAD_32dp32b64xES17_NS18_INS19_ILi2ELi4ELi3EEES1C_NSY_INSB_IJS1D_SH_EEENSB_IJSH_SD_EEEEEEENSA_39AutoVectorizingCopyWithAssumedAlignmentILi128EEENSA_21SM90_TMA_STORE_IM2COLES2A_S2C_S2C_EEEvvEEEEvNT_6ParamsE,"ax",@progbits
	.align	128
.text._ZN7cutlass13device_kernelINS_4conv6kernel13ConvUniversalINS1_16ConvProblemShapeILNS1_8OperatorE0ELi2EEENS1_10collective14CollectiveConvINS1_47MainloopSm100TmaUmmaWarpSpecializedImplicitGemmILS5_0ELi34ELi2ELi1ELi2EN4cute5tupleIJNSA_1CILi1EEESD_SD_EEEEENSB_IJNSC_ILi128EEENSC_ILi64EEENSB_IJNSC_ILi32EEEEEEEEENS_12float_e4m3_tESL_NSA_8TiledMMAINSA_8MMA_AtomIJNSA_10MMA_TraitsINSA_19SM100_MMA_F8F6F4_SSEJSL_SL_fSG_SH_NSA_17integral_constantINSA_4UMMA5MajorELSS_0EEEST_NSQ_INSR_7ScaleInELSU_0EEESV_EEEEEENSA_6LayoutISE_NSB_IJNSC_ILi0EEESZ_SZ_EEEEENSB_IJNSA_10UnderscoreES12_S12_EEEEENS7_6detail27Sm100ImplicitGemmTileTraitsINSA_20SM90_TMA_LOAD_IM2COLENSA_14ComposedLayoutINSA_7SwizzleILi1ELi4ELi3EEENSA_18smem_ptr_flag_bitsILi8EEENSY_INSB_IJNSC_ILi8EEESI_EEENSB_IJSI_SD_EEEEEEEvEENS16_INSA_13SM90_TMA_LOADES1H_vEEEENS_8epilogue10collective18CollectiveEpilogueINS1M_23Sm100TmaWarpSpecializedILi1ELi1ELi64ELb0ELb0EEEJSK_NSB_IJNSY_ISG_SD_EENSY_ISH_SD_EEEEESL_NSB_IJNSB_IJlllEEESD_SZ_EEESL_S1V_NS1M_6fusion15FusionCallbacksIS1Q_NS1W_17LinearCombinationISL_fSL_fLNS_15FloatRoundStyleE2EEESK_S1T_JEEENSA_5SM1004TMEM4LOAD26SM100_TMEM_LOAD_32dp32b64xES17_NS18_INS19_ILi2ELi4ELi3EEES1C_NSY_INSB_IJS1D_SH_EEENSB_IJSH_SD_EEEEEEENSA_39AutoVectorizingCopyWithAssumedAlignmentILi128EEENSA_21SM90_TMA_STORE_IM2COLES2A_S2C_S2C_EEEvvEEEEvNT_6ParamsE:
        .type           _ZN7cutlass13device_kernelINS_4conv6kernel13ConvUniversalINS1_16ConvProblemShapeILNS1_8OperatorE0ELi2EEENS1_10collective14CollectiveConvINS1_47MainloopSm100TmaUmmaWarpSpecializedImplicitGemmILS5_0ELi34ELi2ELi1ELi2EN4cute5tupleIJNSA_1CILi1EEESD_SD_EEEEENSB_IJNSC_ILi128EEENSC_ILi64EEENSB_IJNSC_ILi32EEEEEEEEENS_12float_e4m3_tESL_NSA_8TiledMMAINSA_8MMA_AtomIJNSA_10MMA_TraitsINSA_19SM100_MMA_F8F6F4_SSEJSL_SL_fSG_SH_NSA_17integral_constantINSA_4UMMA5MajorELSS_0EEEST_NSQ_INSR_7ScaleInELSU_0EEESV_EEEEEENSA_6LayoutISE_NSB_IJNSC_ILi0EEESZ_SZ_EEEEENSB_IJNSA_10UnderscoreES12_S12_EEEEENS7_6detail27Sm100ImplicitGemmTileTraitsINSA_20SM90_TMA_LOAD_IM2COLENSA_14ComposedLayoutINSA_7SwizzleILi1ELi4ELi3EEENSA_18smem_ptr_flag_bitsILi8EEENSY_INSB_IJNSC_ILi8EEESI_EEENSB_IJSI_SD_EEEEEEEvEENS16_INSA_13SM90_TMA_LOADES1H_vEEEENS_8epilogue10collective18CollectiveEpilogueINS1M_23Sm100TmaWarpSpecializedILi1ELi1ELi64ELb0ELb0EEEJSK_NSB_IJNSY_ISG_SD_EENSY_ISH_SD_EEEEESL_NSB_IJNSB_IJlllEEESD_SZ_EEESL_S1V_NS1M_6fusion15FusionCallbacksIS1Q_NS1W_17LinearCombinationISL_fSL_fLNS_15FloatRoundStyleE2EEESK_S1T_JEEENSA_5SM1004TMEM4LOAD26SM100_TMEM_LOAD_32dp32b64xES17_NS18_INS19_ILi2ELi4ELi3EEES1C_NSY_INSB_IJS1D_SH_EEENSB_IJSH_SD_EEEEEEENSA_39AutoVectorizingCopyWithAssumedAlignmentILi128EEENSA_21SM90_TMA_STORE_IM2COLES2A_S2C_S2C_EEEvvEEEEvNT_6ParamsE,@function
        .size           _ZN7cutlass13device_kernelINS_4conv6kernel13ConvUniversalINS1_16ConvProblemShapeILNS1_8OperatorE0ELi2EEENS1_10collective14CollectiveConvINS1_47MainloopSm100TmaUmmaWarpSpecializedImplicitGemmILS5_0ELi34ELi2ELi1ELi2EN4cute5tupleIJNSA_1CILi1EEESD_SD_EEEEENSB_IJNSC_ILi128EEENSC_ILi64EEENSB_IJNSC_ILi32EEEEEEEEENS_12float_e4m3_tESL_NSA_8TiledMMAINSA_8MMA_AtomIJNSA_10MMA_TraitsINSA_19SM100_MMA_F8F6F4_SSEJSL_SL_fSG_SH_NSA_17integral_constantINSA_4UMMA5MajorELSS_0EEEST_NSQ_INSR_7ScaleInELSU_0EEESV_EEEEEENSA_6LayoutISE_NSB_IJNSC_ILi0EEESZ_SZ_EEEEENSB_IJNSA_10UnderscoreES12_S12_EEEEENS7_6detail27Sm100ImplicitGemmTileTraitsINSA_20SM90_TMA_LOAD_IM2COLENSA_14ComposedLayoutINSA_7SwizzleILi1ELi4ELi3EEENSA_18smem_ptr_flag_bitsILi8EEENSY_INSB_IJNSC_ILi8EEESI_EEENSB_IJSI_SD_EEEEEEEvEENS16_INSA_13SM90_TMA_LOADES1H_vEEEENS_8epilogue10collective18CollectiveEpilogueINS1M_23Sm100TmaWarpSpecializedILi1ELi1ELi64ELb0ELb0EEEJSK_NSB_IJNSY_ISG_SD_EENSY_ISH_SD_EEEEESL_NSB_IJNSB_IJlllEEESD_SZ_EEESL_S1V_NS1M_6fusion15FusionCallbacksIS1Q_NS1W_17LinearCombinationISL_fSL_fLNS_15FloatRoundStyleE2EEESK_S1T_JEEENSA_5SM1004TMEM4LOAD26SM100_TMEM_LOAD_32dp32b64xES17_NS18_INS19_ILi2ELi4ELi3EEES1C_NSY_INSB_IJS1D_SH_EEENSB_IJSH_SD_EEEEEEENSA_39AutoVectorizingCopyWithAssumedAlignmentILi128EEENSA_21SM90_TMA_STORE_IM2COLES2A_S2C_S2C_EEEvvEEEEvNT_6ParamsE,(.L_x_209 - _ZN7cutlass13device_kernelINS_4conv6kernel13ConvUniversalINS1_16ConvProblemShapeILNS1_8OperatorE0ELi2EEENS1_10collective14CollectiveConvINS1_47MainloopSm100TmaUmmaWarpSpecializedImplicitGemmILS5_0ELi34ELi2ELi1ELi2EN4cute5tupleIJNSA_1CILi1EEESD_SD_EEEEENSB_IJNSC_ILi128EEENSC_ILi64EEENSB_IJNSC_ILi32EEEEEEEEENS_12float_e4m3_tESL_NSA_8TiledMMAINSA_8MMA_AtomIJNSA_10MMA_TraitsINSA_19SM100_MMA_F8F6F4_SSEJSL_SL_fSG_SH_NSA_17integral_constantINSA_4UMMA5MajorELSS_0EEEST_NSQ_INSR_7ScaleInELSU_0EEESV_EEEEEENSA_6LayoutISE_NSB_IJNSC_ILi0EEESZ_SZ_EEEEENSB_IJNSA_10UnderscoreES12_S12_EEEEENS7_6detail27Sm100ImplicitGemmTileTraitsINSA_20SM90_TMA_LOAD_IM2COLENSA_14ComposedLayoutINSA_7SwizzleILi1ELi4ELi3EEENSA_18smem_ptr_flag_bitsILi8EEENSY_INSB_IJNSC_ILi8EEESI_EEENSB_IJSI_SD_EEEEEEEvEENS16_INSA_13SM90_TMA_LOADES1H_vEEEENS_8epilogue10collective18CollectiveEpilogueINS1M_23Sm100TmaWarpSpecializedILi1ELi1ELi64ELb0ELb0EEEJSK_NSB_IJNSY_ISG_SD_EENSY_ISH_SD_EEEEESL_NSB_IJNSB_IJlllEEESD_SZ_EEESL_S1V_NS1M_6fusion15FusionCallbacksIS1Q_NS1W_17LinearCombinationISL_fSL_fLNS_15FloatRoundStyleE2EEESK_S1T_JEEENSA_5SM1004TMEM4LOAD26SM100_TMEM_LOAD_32dp32b64xES17_NS18_INS19_ILi2ELi4ELi3EEES1C_NSY_INSB_IJS1D_SH_EEENSB_IJSH_SD_EEEEEEENSA_39AutoVectorizingCopyWithAssumedAlignmentILi128EEENSA_21SM90_TMA_STORE_IM2COLES2A_S2C_S2C_EEEvvEEEEvNT_6ParamsE)
        .other          _ZN7cutlass13device_kernelINS_4conv6kernel13ConvUniversalINS1_16ConvProblemShapeILNS1_8OperatorE0ELi2EEENS1_10collective14CollectiveConvINS1_47MainloopSm100TmaUmmaWarpSpecializedImplicitGemmILS5_0ELi34ELi2ELi1ELi2EN4cute5tupleIJNSA_1CILi1EEESD_SD_EEEEENSB_IJNSC_ILi128EEENSC_ILi64EEENSB_IJNSC_ILi32EEEEEEEEENS_12float_e4m3_tESL_NSA_8TiledMMAINSA_8MMA_AtomIJNSA_10MMA_TraitsINSA_19SM100_MMA_F8F6F4_SSEJSL_SL_fSG_SH_NSA_17integral_constantINSA_4UMMA5MajorELSS_0EEEST_NSQ_INSR_7ScaleInELSU_0EEESV_EEEEEENSA_6LayoutISE_NSB_IJNSC_ILi0EEESZ_SZ_EEEEENSB_IJNSA_10UnderscoreES12_S12_EEEEENS7_6detail27Sm100ImplicitGemmTileTraitsINSA_20SM90_TMA_LOAD_IM2COLENSA_14ComposedLayoutINSA_7SwizzleILi1ELi4ELi3EEENSA_18smem_ptr_flag_bitsILi8EEENSY_INSB_IJNSC_ILi8EEESI_EEENSB_IJSI_SD_EEEEEEEvEENS16_INSA_13SM90_TMA_LOADES1H_vEEEENS_8epilogue10collective18CollectiveEpilogueINS1M_23Sm100TmaWarpSpecializedILi1ELi1ELi64ELb0ELb0EEEJSK_NSB_IJNSY_ISG_SD_EENSY_ISH_SD_EEEEESL_NSB_IJNSB_IJlllEEESD_SZ_EEESL_S1V_NS1M_6fusion15FusionCallbacksIS1Q_NS1W_17LinearCombinationISL_fSL_fLNS_15FloatRoundStyleE2EEESK_S1T_JEEENSA_5SM1004TMEM4LOAD26SM100_TMEM_LOAD_32dp32b64xES17_NS18_INS19_ILi2ELi4ELi3EEES1C_NSY_INSB_IJS1D_SH_EEENSB_IJSH_SD_EEEEEEENSA_39AutoVectorizingCopyWithAssumedAlignmentILi128EEENSA_21SM90_TMA_STORE_IM2COLES2A_S2C_S2C_EEEvvEEEEvNT_6ParamsE,@"STO_CUDA_ENTRY STV_DEFAULT"
_ZN7cutlass13device_kernelINS_4conv6kernel13ConvUniversalINS1_16ConvProblemShapeILNS1_8OperatorE0ELi2EEENS1_10collective14CollectiveConvINS1_47MainloopSm100TmaUmmaWarpSpecializedImplicitGemmILS5_0ELi34ELi2ELi1ELi2EN4cute5tupleIJNSA_1CILi1EEESD_SD_EEEEENSB_IJNSC_ILi128EEENSC_ILi64EEENSB_IJNSC_ILi32EEEEEEEEENS_12float_e4m3_tESL_NSA_8TiledMMAINSA_8MMA_AtomIJNSA_10MMA_TraitsINSA_19SM100_MMA_F8F6F4_SSEJSL_SL_fSG_SH_NSA_17integral_constantINSA_4UMMA5MajorELSS_0EEEST_NSQ_INSR_7ScaleInELSU_0EEESV_EEEEEENSA_6LayoutISE_NSB_IJNSC_ILi0EEESZ_SZ_EEEEENSB_IJNSA_10UnderscoreES12_S12_EEEEENS7_6detail27Sm100ImplicitGemmTileTraitsINSA_20SM90_TMA_LOAD_IM2COLENSA_14ComposedLayoutINSA_7SwizzleILi1ELi4ELi3EEENSA_18smem_ptr_flag_bitsILi8EEENSY_INSB_IJNSC_ILi8EEESI_EEENSB_IJSI_SD_EEEEEEEvEENS16_INSA_13SM90_TMA_LOADES1H_vEEEENS_8epilogue10collective18CollectiveEpilogueINS1M_23Sm100TmaWarpSpecializedILi1ELi1ELi64ELb0ELb0EEEJSK_NSB_IJNSY_ISG_SD_EENSY_ISH_SD_EEEEESL_NSB_IJNSB_IJlllEEESD_SZ_EEESL_S1V_NS1M_6fusion15FusionCallbacksIS1Q_NS1W_17LinearCombinationISL_fSL_fLNS_15FloatRoundStyleE2EEESK_S1T_JEEENSA_5SM1004TMEM4LOAD26SM100_TMEM_LOAD_32dp32b64xES17_NS18_INS19_ILi2ELi4ELi3EEES1C_NSY_INSB_IJS1D_SH_EEENSB_IJSH_SD_EEEEEEENSA_39AutoVectorizingCopyWithAssumedAlignmentILi128EEENSA_21SM90_TMA_STORE_IM2COLES2A_S2C_S2C_EEEvvEEEEvNT_6ParamsE:
[----:B------:R-:W1:Y:S01]  /*0000*/  LDC R1, c[0x0][0x37c] ;  /* 0x0000df00ff017b82 */ /* 0x000e620000000800 */
[----:B------:R-:W2:Y:S07]  /*0010*/  S2R R167, SR_TID.X ;  /* 0x0000000000a77919 */ /* 0x000eae0000002100 */
[----:B------:R-:W3:Y:S01]  /*0020*/  LDC.64 R2, c[0x0][0x890] ;  /* 0x00022400ff027b82 */ /* 0x000ee20000000a00 */
[----:B------:R-:W4:Y:S01]  /*0030*/  LDCU.64 UR44, c[0x0][0x358] ;  /* 0x00006b00ff2c77ac */ /* 0x000f220008000a00 */
[----:B-1----:R-:W-:Y:S01]  /*0040*/  VIADD R1, R1, 0xfffffff8 ;  /* 0xfffffff801017836 */ /* 0x002fe20000000000 */
[----:B------:R-:W-:-:S02]  /*0050*/  PRMT R162, RZ, 0x7610, R162 ;  /* 0x00007610ffa27816 */ /* 0x000fc400000000a2 */
[----:B------:R-:W-:Y:S02]  /*0060*/  ELECT P2, URZ, PT ;  /* 0x0000000000ff782f */ /* 0x000fe40003840000 */
[----:B---3--:R-:W-:-:S04]  /*0070*/  ISETP.NE.U32.AND P0, PT, R2, RZ, PT ;  /* 0x000000ff0200720c */ /* 0x008fc80003f05070 */
[----:B------:R-:W-:Y:S02]  /*0080*/  ISETP.NE.AND.EX P0, PT, R3, RZ, PT, P0 ;  /* 0x000000ff0300720c */ /* 0x000fe40003f05300 */
[----:B--2---:R-:W-:-:S05]  /*0090*/  SHF.R.U32.HI R173, RZ, 0x5, R167 ;  /* 0x00000005ffad7819 */ /* 0x004fca00000116a7 */
[----:B------:R-:W1:Y:S02]  /*00a0*/  SHFL.IDX PT, R0, R173, RZ, 0x1f ;  /* 0x00001fffad007589 */ /* 0x000e6400000e0000 */
[----:B-1----:R-:W-:-:S04]  /*00b0*/  R2UR UR6, R0 ;  /* 0x00000000000672ca */ /* 0x002fc800000e0000 */
[----:B----4-:R-:W-:Y:S05]  /*00c0*/  @P0 BRA `(.L_x_0) ;  /* 0x00000000002c0947 */ /* 0x010fea0003800000 */
[----:B------:R-:W1:Y:S02]  /*00d0*/  LDCU.64 UR4, c[0x0][0x888] ;  /* 0x00011100ff0477ac */ /* 0x000e640008000a00 */
[----:B-1----:R-:W-:-:S04]  /*00e0*/  UISETP.NE.U32.AND UP0, UPT, UR4, URZ, UPT ;  /* 0x000000ff0400728c */ /* 0x002fc8000bf05070 */
[----:B------:R-:W-:-:S09]  /*00f0*/  UISETP.NE.AND.EX UP0, UPT, UR5, URZ, UPT, UP0 ;  /* 0x000000ff0500728c */ /* 0x000fd2000bf05300 */
[----:B------:R-:W-:Y:S05]  /*0100*/  BRA.U !UP0, `(.L_x_1) ;  /* 0x0000000108107547 */ /* 0x000fea000b800000 */
[----:B------:R-:W1:Y:S02]  /*0110*/  LDC.64 R4, c[0x0][0x888] ;  /* 0x00022200ff047b82 */ /* 0x000e640000000a00 */
[----:B-1----:R1:W5:Y:S01]  /*0120*/  LDG.E R81, desc[UR44][R4.64] ;  /* 0x0000002c04517981 */ /* 0x002362000c1e1900 */
[----:B------:R-:W-:Y:S01]  /*0130*/  HFMA2 R162, -RZ, RZ, 0, 5.9604644775390625e-08 ;  /* 0x00000001ffa27431 */ /* 0x000fe200000001ff */
[----:B------:R-:W-:Y:S05]  /*0140*/  BRA `(.L_x_0) ;  /* 0x00000000000c7947 */ /* 0x000fea0003800000 */
.L_x_1:
[----:B------:R-:W1:Y:S01]  /*0150*/  LDCU UR4, c[0x0][0x880] ;  /* 0x00011000ff0477ac */ /* 0x000e620008000800 */
[----:B------:R-:W-:Y:S01]  /*0160*/  HFMA2 R162, -RZ, RZ, 0, 5.9604644775390625e-08 ;  /* 0x00000001ffa27431 */ /* 0x000fe200000001ff */
[----:B-1----:R-:W-:-:S07]  /*0170*/  MOV R81, UR4 ;  /* 0x0000000400517c02 */ /* 0x002fce0008000f00 */
.L_x_0:
[----:B------:R-:W2:Y:S02]  /*0180*/  LDCU.64 UR4, c[0x0][0x8b0] ;  /* 0x00011600ff0477ac */ /* 0x000ea40008000a00 */
[----:B--2---:R-:W-:-:S04]  /*0190*/  UISETP.NE.U32.AND UP0, UPT, UR4, URZ, UPT ;  /* 0x000000ff0400728c */ /* 0x004fc8000bf05070 */
[----:B------:R-:W-:-:S09]  /*01a0*/  UISETP.NE.AND.EX UP0, UPT, UR5, URZ, UPT, UP0 ;  /* 0x000000ff0500728c */ /* 0x000fd2000bf05300 */
[----:B------:R-:W-:Y:S05]  /*01b0*/  BRA.U UP0, `(.L_x_2) ;  /* 0x0000000100247547 */ /* 0x000fea000b800000 */
[----:B------:R-:W2:Y:S02]  /*01c0*/  LDCU.64 UR4, c[0x0][0x8a8] ;  /* 0x00011500ff0477ac */ /* 0x000ea40008000a00 */
[----:B--2---:R-:W-:-:S04]  /*01d0*/  UISETP.NE.U32.AND UP0, UPT, UR4, URZ, UPT ;  /* 0x000000ff0400728c */ /* 0x004fc8000bf05070 */
[----:B------:R-:W-:-:S09]  /*01e0*/  UISETP.NE.AND.EX UP0, UPT, UR5, URZ, UPT, UP0 ;  /* 0x000000ff0500728c */ /* 0x000fd2000bf05300 */
[----:B------:R-:W-:Y:S05]  /*01f0*/  BRA.U !UP0, `(.L_x_3) ;  /* 0x00000001080c7547 */ /* 0x000fea000b800000 */
[----:B-1----:R-:W1:Y:S02]  /*0200*/  LDC.64 R4, c[0x0][0x8a8] ;  /* 0x00022a00ff047b82 */ /* 0x002e640000000a00 */
[----:B-1----:R2:W5:Y:S01]  /*0210*/  LDG.E R79, desc[UR44][R4.64] ;  /* 0x0000002c044f7981 */ /* 0x002562000c1e1900 */
[----:B------:R-:W-:Y:S05]  /*0220*/  BRA `(.L_x_2) ;  /* 0x0000000000087947 */ /* 0x000fea0003800000 */
.L_x_3:
[----:B------:R-:W2:Y:S02]  /*0230*/  LDCU UR4, c[0x0][0x8a0] ;  /* 0x00011400ff0477ac */ /* 0x000ea40008000800 */
[----:B--2---:R-:W-:Y:S02]  /*0240*/  MOV R79, UR4 ;  /* 0x00000004004f7c02 */ /* 0x004fe40008000f00 */
.L_x_2:
[----:B-12---:R-:W1:Y:S01]  /*0250*/  LDC.64 R4, c[0x0][0x888] ;  /* 0x00022200ff047b82 */ /* 0x006e620000000a00 */
[----:B------:R-:W-:Y:S01]  /*0260*/  IMAD.U32 R0, RZ, RZ, UR6 ;  /* 0x00000006ff007e24 */ /* 0x000fe2000f8e00ff */
[----:B------:R-:W-:Y:S01]  /*0270*/  ISETP.EQ.U32.AND P4, PT, R2, RZ, PT ;  /* 0x000000ff0200720c */ /* 0x000fe20003f82070 */
[----:B------:R-:W-:Y:S03]  /*0280*/  BSSY.RECONVERGENT B0, `(.L_x_4) ;  /* 0x0000012000007945 */ /* 0x000fe60003800200 */
[----:B------:R-:W-:Y:S02]  /*0290*/  ISETP.NE.OR P1, PT, R0, 0x1, !P2 ;  /* 0x000000010000780c */ /* 0x000fe40005725670 */
[----:B-1----:R-:W-:-:S04]  /*02a0*/  ISETP.NE.U32.AND P0, PT, R4, RZ, PT ;  /* 0x000000ff0400720c */ /* 0x002fc80003f05070 */
[----:B------:R-:W-:-:S13]  /*02b0*/  ISETP.NE.AND.EX P0, PT, R5, RZ, PT, P0 ;  /* 0x000000ff0500720c */ /* 0x000fda0003f05300 */
[----:B------:R-:W-:Y:S01]  /*02c0*/  VOTEU.ANY UP3, P0 ;  /* 0x0000000000ff7886 */ /* 0x000fe20000060100 */
[----:B------:R-:W-:Y:S02]  /*02d0*/  PLOP3.LUT P3, PT, PT, PT, UP3, 0x80, 0x8 ;  /* 0x000000000008781c */ /* 0x000fe40003f6f038 */
[----:B------:R-:W-:Y:S02]  /*02e0*/  ISETP.NE.OR P0, PT, R0, 0x3, !P2 ;  /* 0x000000030000780c */ /* 0x000fe40005705670 */
[----:B------:R-:W-:-:S04]  /*02f0*/  ISETP.EQ.OR.EX P5, PT, R3, RZ, !P3, P4 ;  /* 0x000000ff0300720c */ /* 0x000fc80005fa2740 */
[----:B------:R-:W-:Y:S01]  /*0300*/  P2R R174, PR, RZ, 0x20 ;  /* 0x00000020ffae7803 */ /* 0x000fe20000000000 */
[----:B------:R-:W-:Y:S05]  /*0310*/  @P1 BRA `(.L_x_5) ;  /* 0x0000000000201947 */ /* 0x000fea0003800000 */
[----:B------:R-:W1:Y:S02]  /*0320*/  LDCU.64 UR4, c[0x0][0x348] ;  /* 0x00006900ff0477ac */ /* 0x000e640008000a00 */
[----:B-1----:R-:W-:Y:S02]  /*0330*/  UIADD3 UR8, UP1, UPT, UR4, 0x80, URZ ;  /* 0x0000008004087890 */ /* 0x002fe4000ff3e0ff */
[----:B------:R-:W-:Y:S02]  /*0340*/  UIADD3 UR4, UP0, UPT, UR4, 0x180, URZ ;  /* 0x0000018004047890 */ /* 0x000fe4000ff1e0ff */
[----:B------:R-:W-:Y:S02]  /*0350*/  UIADD3.X UR9, UPT, UPT, URZ, UR5, URZ, UP1, !UPT ;  /* 0x00000005ff097290 */ /* 0x000fe40008ffe4ff */
[----:B------:R-:W-:-:S07]  /*0360*/  UIADD3.X UR5, UPT, UPT, URZ, UR5, URZ, UP0, !UPT ;  /* 0x00000005ff057290 */ /* 0x000fce00087fe4ff */
[----:B------:R1:W-:Y:S02]  /*0370*/  UTMACCTL.PF [UR8] ;  /* 0x00000000080079b9 */ /* 0x0003e40008040000 */
[----:B------:R1:W-:Y:S02]  /*0380*/  UTMACCTL.PF [UR4] ;  /* 0x00000000040079b9 */ /* 0x0003e40008040000 */
[----:B-1----:R-:W-:Y:S01]  /*0390*/  NOP ;  /* 0x0000000000007918 */ /* 0x002fe20000000000 */
.L_x_5:
[----:B------:R-:W-:Y:S05]  /*03a0*/  BSYNC.RECONVERGENT B0 ;  /* 0x0000000000007941 */ /* 0x000fea0003800200 */
.L_x_4:
[----:B------:R-:W-:Y:S04]  /*03b0*/  BSSY.RECONVERGENT B0, `(.L_x_6) ;  /* 0x000000a000007945 */ /* 0x000fe80003800200 */
        /* <DEDUP_REMOVED lines=9> */
.L_x_7:
[----:B------:R-:W-:Y:S05]  /*0450*/  BSYNC.RECONVERGENT B0 ;  /* 0x0000000000007941 */ /* 0x000fea0003800200 */
.L_x_6:
[----:B------:R-:W-:Y:S01]  /*0460*/  UPLOP3.LUT UP1, UPT, UPT, UPT, UPT, 0x80, 0x8 ;  /* 0x000000000008789c */ /* 0x000fe20003f2f070 */
[----:B------:R-:W-:Y:S10]  /*0470*/  @!P5 BRA `(.L_x_8) ;  /* 0x000000000024d947 */ /* 0x000ff40003800000 */
[----:B------:R-:W-:Y:S01]  /*0480*/  ISETP.NE.U32.AND P1, PT, R2, RZ, PT ;  /* 0x000000ff0200720c */ /* 0x000fe20003f25070 */
[----:B------:R-:W-:Y:S01]  /*0490*/  USEL UR4, URZ, 0xffffffff, UP3 ;  /* 0xffffffffff047887 */ /* 0x000fe20009800000 */
[----:B-----5:R-:W-:Y:S02]  /*04a0*/  FSETP.NEU.AND P0, PT, R81, RZ, PT ;  /* 0x000000ff5100720b */ /* 0x020fe40003f0d000 */
[----:B------:R-:W-:-:S11]  /*04b0*/  ISETP.NE.AND.EX P1, PT, R3, RZ, PT, P1 ;  /* 0x000000ff0300720c */ /* 0x000fd60003f25310 */
[----:B------:R-:W-:Y:S02]  /*04c0*/  VOTEU.ANY UP0, P0 ;  /* 0x0000000000ff7886 */ /* 0x000fe40000000100 */
[----:B------:R-:W-:-:S05]  /*04d0*/  VOTEU.ANY UP1, P1 ;  /* 0x0000000000ff7886 */ /* 0x000fca0000820100 */
[----:B------:R-:W-:-:S04]  /*04e0*/  @!UP1 USEL UR4, URZ, 0xffffffff, UP0 ;  /* 0xffffffffff049887 */ /* 0x000fc80008000000 */
[----:B------:R-:W-:-:S04]  /*04f0*/  ULOP3.LUT UR4, UR4, 0x1, URZ, 0xc0, !UPT ;  /* 0x0000000104047892 */ /* 0x000fc8000f8ec0ff */
[----:B------:R-:W-:-:S11]  /*0500*/  UISETP.NE.U32.AND UP1, UPT, UR4, 0x1, UPT ;  /* 0x000000010400788c */ /* 0x000fd6000bf25070 */
.L_x_8:
[----:B------:R-:W1:Y:S01]  /*0510*/  SHFL.IDX PT, R2, R173, RZ, 0x1f ;  /* 0x00001fffad027589 */ /* 0x000e6200000e0000 */
[----:B------:R-:W-:-:S04]  /*0520*/  UISETP.NE.AND UP0, UPT, UR6, 0x2, UPT ;  /* 0x000000020600788c */ /* 0x000fc8000bf05270 */
[----:B------:R-:W-:Y:S01]  /*0530*/  USEL UR15, URZ, 0x1, UP0 ;  /* 0x00000001ff0f7887 */ /* 0x000fe20008000000 */
[----:B-1----:R-:W-:-:S13]  /*0540*/  ISETP.NE.AND P0, PT, R2, RZ, PT ;  /* 0x000000ff0200720c */ /* 0x002fda0003f05270 */
[----:B------:R-:W-:Y:S05]  /*0550*/  @P0 BRA `(.L_x_9) ;  /* 0x0000000400440947 */ /* 0x000fea0003800000 */
[----:B------:R-:W-:Y:S01]  /*0560*/  ELECT P0, URZ, PT ;  /* 0x0000000000ff782f */ /* 0x000fe20003800000 */
[----:B------:R-:W-:-:S12]  /*0570*/  BSSY.RECONVERGENT B0, `(.L_x_9) ;  /* 0x000004f000007945 */ /* 0x000fd80003800200 */
[----:B------:R-:W-:Y:S05]  /*0580*/  @!P0 BRA `(.L_x_10) ;  /* 0x0000000400348947 */ /* 0x000fea0003800000 */
[----:B------:R-:W1:Y:S01]  /*0590*/  S2UR UR5, SR_CgaCtaId ;  /* 0x00000000000579c3 */ /* 0x000e620000008800 */
[----:B------:R-:W-:Y:S01]  /*05a0*/  UMOV UR7, 0x400 ;  /* 0x0000040000077882 */ /* 0x000fe20000000000 */
[----:B------:R-:W-:Y:S02]  /*05b0*/  UMOV UR4, 0x1 ;  /* 0x0000000100047882 */ /* 0x000fe40000000000 */
[----:B------:R-:W-:-:S04]  /*05c0*/  UIADD3 UR8, UPT, UPT, -UR4, 0x100000, URZ ;  /* 0x0010000004087890 */ /* 0x000fc8000fffe1ff */
[----:B------:R-:W-:Y:S02]  /*05d0*/  USHF.L.U32 UR9, UR8, 0xb, URZ ;  /* 0x0000000b08097899 */ /* 0x000fe400080006ff */
[----:B------:R-:W-:Y:S02]  /*05e0*/  USHF.L.U32 UR8, UR8, 0x1, URZ ;  /* 0x0000000108087899 */ /* 0x000fe400080006ff */
[----:B-1----:R-:W-:Y:S01]  /*05f0*/  ULEA UR5, UR5, UR7, 0x18 ;  /* 0x0000000705057291 */ /* 0x002fe2000f8ec0ff */
[----:B------:R-:W1:Y:S11]  /*0600*/  FENCE.VIEW.ASYNC.S ;  /* 0x00000000000073c6 */ /* 0x000e760000000000 */
[----:B-1----:R1:W2:Y:S01]  /*0610*/  SYNCS.EXCH.64 URZ, [UR5], UR8 ;  /* 0x0000000805ff75b2 */ /* 0x0022a20008000100 */
[----:B------:R1:W3:Y:S01]  /*0620*/  SYNCS.EXCH.64 URZ, [UR5+0x110], UR8 ;  /* 0x0001100805ff75b2 */ /* 0x0002e20008000100 */
[----:B------:R1:W4:Y:S01]  /*0630*/  SYNCS.EXCH.64 URZ, [UR5+0x8], UR8 ;  /* 0x0000080805ff75b2 */ /* 0x0003220008000100 */
[----:B------:R1:W1:Y:S01]  /*0640*/  SYNCS.EXCH.64 URZ, [UR5+0x118], UR8 ;  /* 0x0001180805ff75b2 */ /* 0x0002620008000100 */
        /* <DEDUP_REMOVED lines=64> */
[----:B--234-:R-:W-:Y:S01]  /*0a50*/  NOP ;  /* 0x0000000000007918 */ /* 0x01cfe20000000000 */
.L_x_10:
[----:B-1----:R-:W-:Y:S05]  /*0a60*/  BSYNC.RECONVERGENT B0 ;  /* 0x0000000000007941 */ /* 0x002fea0003800200 */
.L_x_9:
[----:B------:R-:W1:Y:S01]  /*0a70*/  SHFL.IDX PT, R2, R173, RZ, 0x1f ;  /* 0x00001fffad027589 */ /* 0x000e6200000e0000 */
[----:B------:R-:W-:Y:S01]  /*0a80*/  NOP ;  /* 0x0000000000007918 */ /* 0x000fe20000000000 */
[----:B-1----:R-:W-:-:S13]  /*0a90*/  ISETP.NE.AND P0, PT, R2, 0x1, PT ;  /* 0x000000010200780c */ /* 0x002fda0003f05270 */
[----:B------:R-:W-:Y:S05]  /*0aa0*/  @P0 BRA `(.L_x_11) ;  /* 0x0000000000400947 */ /* 0x000fea0003800000 */
[----:B------:R-:W1:Y:S01]  /*0ab0*/  S2UR UR7, SR_CgaCtaId ;  /* 0x00000000000779c3 */ /* 0x000e620000008800 */
[----:B------:R-:W-:Y:S01]  /*0ac0*/  UMOV UR8, 0x400 ;  /* 0x0000040000087882 */ /* 0x000fe20000000000 */
[----:B------:R-:W-:Y:S01]  /*0ad0*/  UMOV UR5, 0x20 ;  /* 0x0000002000057882 */ /* 0x000fe20000000000 */
[----:B------:R-:W-:Y:S01]  /*0ae0*/  UMOV UR4, 0x80 ;  /* 0x0000008000047882 */ /* 0x000fe20000000000 */
[----:B------:R-:W-:Y:S01]  /*0af0*/  ELECT P0, URZ, PT ;  /* 0x0000000000ff782f */ /* 0x000fe20003800000 */
[----:B-1----:R-:W-:Y:S02]  /*0b00*/  ULEA UR7, UR7, UR8, 0x18 ;  /* 0x0000000807077291 */ /* 0x002fe4000f8ec0ff */
[----:B------:R-:W-:-:S04]  /*0b10*/  UIADD3 UR8, UPT, UPT, -UR5, 0x100000, URZ ;  /* 0x0010000005087890 */ /* 0x000fc8000fffe1ff */
[----:B------:R-:W-:Y:S02]  /*0b20*/  USHF.L.U32 UR9, UR8, 0xb, URZ ;  /* 0x0000000b08097899 */ /* 0x000fe400080006ff */
[----:B------:R-:W-:Y:S02]  /*0b30*/  USHF.L.U32 UR8, UR8, 0x1, URZ ;  /* 0x0000000108087899 */ /* 0x000fe400080006ff */
[----:B------:R-:W-:-:S04]  /*0b40*/  UIADD3 UR4, UPT, UPT, -UR4, 0x100000, URZ ;  /* 0x0010000004047890 */ /* 0x000fc8000fffe1ff */
[----:B------:R-:W-:Y:S02]  /*0b50*/  USHF.L.U32 UR5, UR4, 0xb, URZ ;  /* 0x0000000b04057899 */ /* 0x000fe400080006ff */
[----:B------:R-:W-:Y:S01]  /*0b60*/  USHF.L.U32 UR4, UR4, 0x1, URZ ;  /* 0x0000000104047899 */ /* 0x000fe200080006ff */
[----:B------:R-:W1:Y:S03]  /*0b70*/  FENCE.VIEW.ASYNC.S ;  /* 0x00000000000073c6 */ /* 0x000e660000000000 */
[----:B-1----:R1:W2:Y:S08]  /*0b80*/  SYNCS.EXCH.64 URZ, [UR7+0x220], UR8 ;  /* 0x0002200807ff75b2 */ /* 0x0022b00008000100 */
[----:B------:R1:W3:Y:S01]  /*0b90*/  SYNCS.EXCH.64 URZ, [UR7+0x228], UR4 ;  /* 0x0002280407ff75b2 */ /* 0x0002e20008000100 */
[----:B------:R-:W-:Y:S01]  /*0ba0*/  NOP ;  /* 0x0000000000007918 */ /* 0x000fe20000000000 */
.L_x_11:
[----:B------:R-:W4:Y:S01]  /*0bb0*/  SHFL.IDX PT, R2, R173, RZ, 0x1f ;  /* 0x00001fffad027589 */ /* 0x000f2200000e0000 */
[----:B------:R-:W-:Y:S01]  /*0bc0*/  NOP ;  /* 0x0000000000007918 */ /* 0x000fe20000000000 */
[----:B----4-:R-:W-:-:S13]  /*0bd0*/  ISETP.NE.AND P0, PT, R2, 0x3, PT ;  /* 0x000000030200780c */ /* 0x010fda0003f05270 */
[----:B------:R-:W-:Y:S05]  /*0be0*/  @P0 BRA `(.L_x_12) ;  /* 0x0000000000300947 */ /* 0x000fea0003800000 */
[----:B-1----:R-:W1:Y:S01]  /*0bf0*/  S2UR UR5, SR_CgaCtaId ;  /* 0x00000000000579c3 */ /* 0x002e620000008800 */
[----:B------:R-:W-:Y:S01]  /*0c00*/  UMOV UR7, 0x400 ;  /* 0x0000040000077882 */ /* 0x000fe20000000000 */
[----:B------:R-:W-:Y:S01]  /*0c10*/  UMOV UR4, 0x20 ;  /* 0x0000002000047882 */ /* 0x000fe20000000000 */
[----:B------:R-:W-:Y:S01]  /*0c20*/  ELECT P0, URZ, PT ;  /* 0x0000000000ff782f */ /* 0x000fe20003800000 */
[----:B------:R-:W-:-:S04]  /*0c30*/  UIADD3 UR8, UPT, UPT, -UR4, 0x100000, URZ ;  /* 0x0010000004087890 */ /* 0x000fc8000fffe1ff */
[----:B------:R-:W-:Y:S02]  /*0c40*/  USHF.L.U32 UR9, UR8, 0xb, URZ ;  /* 0x0000000b08097899 */ /* 0x000fe400080006ff */
[----:B------:R-:W-:Y:S02]  /*0c50*/  USHF.L.U32 UR8, UR8, 0x1, URZ ;  /* 0x0000000108087899 */ /* 0x000fe400080006ff */
[----:B-1----:R-:W-:Y:S01]  /*0c60*/  ULEA UR5, UR5, UR7, 0x18 ;  /* 0x0000000705057291 */ /* 0x002fe2000f8ec0ff */
[----:B------:R-:W1:Y:S11]  /*0c70*/  FENCE.VIEW.ASYNC.S ;  /* 0x00000000000073c6 */ /* 0x000e760000000000 */
[----:B-1----:R4:W1:Y:S01]  /*0c80*/  SYNCS.EXCH.64 URZ, [UR5+0x230], UR8 ;  /* 0x0002300805ff75b2 */ /* 0x0028620008000100 */
[----:B------:R4:W1:Y:S02]  /*0c90*/  SYNCS.EXCH.64 URZ, [UR5+0x238], UR8 ;  /* 0x0002380805ff75b2 */ /* 0x0008640008000100 */
[----:B----4-:R-:W-:Y:S01]  /*0ca0*/  NOP ;  /* 0x0000000000007918 */ /* 0x010fe20000000000 */
.L_x_12:
[----:B------:R-:W4:Y:S01]  /*0cb0*/  SHFL.IDX PT, R2, R173, RZ, 0x1f ;  /* 0x00001fffad027589 */ /* 0x000f2200000e0000 */
[----:B------:R-:W-:Y:S01]  /*0cc0*/  NOP ;  /* 0x0000000000007918 */ /* 0x000fe20000000000 */
[----:B----4-:R-:W-:-:S13]  /*0cd0*/  ISETP.NE.AND P0, PT, R2, 0x4, PT ;  /* 0x000000040200780c */ /* 0x010fda0003f05270 */
[----:B------:R-:W-:Y:S05]  /*0ce0*/  @P0 BRA `(.L_x_13) ;  /* 0x0000000000440947 */ /* 0x000fea0003800000 */
[----:B-1----:R-:W1:Y:S01]  /*0cf0*/  S2UR UR5, SR_CgaCtaId ;  /* 0x00000000000579c3 */ /* 0x002e620000008800 */
[----:B------:R-:W-:Y:S01]  /*0d00*/  UMOV UR8, 0x100 ;  /* 0x0000010000087882 */ /* 0x000fe20000000000 */
[----:B------:R-:W-:Y:S01]  /*0d10*/  UMOV UR7, 0x400 ;  /* 0x0000040000077882 */ /* 0x000fe20000000000 */
[----:B------:R-:W-:Y:S01]  /*0d20*/  USEL UR8, UR8, 0xe0, UP1 ;  /* 0x000000e008087887 */ /* 0x000fe20008800000 */
[----:B------:R-:W-:Y:S01]  /*0d30*/  UMOV UR4, 0x1 ;  /* 0x0000000100047882 */ /* 0x000fe20000000000 */
[----:B------:R-:W-:Y:S01]  /*0d40*/  ELECT P0, URZ, PT ;  /* 0x0000000000ff782f */ /* 0x000fe20003800000 */
[----:B------:R-:W-:-:S04]  /*0d50*/  UIADD3 UR10, UPT, UPT, -UR4, 0x100000, URZ ;  /* 0x00100000040a7890 */ /* 0x000fc8000fffe1ff */
[----:B------:R-:W-:Y:S02]  /*0d60*/  USHF.L.U32 UR11, UR10, 0xb, URZ ;  /* 0x0000000b0a0b7899 */ /* 0x000fe400080006ff */
[----:B------:R-:W-:Y:S02]  /*0d70*/  USHF.L.U32 UR10, UR10, 0x1, URZ ;  /* 0x000000010a0a7899 */ /* 0x000fe400080006ff */
        /* <DEDUP_REMOVED lines=8> */
.L_x_13:
[----:B------:R-:W4:Y:S01]  /*0e00*/  SHFL.IDX PT, R2, R173, RZ, 0x1f ;  /* 0x00001fffad027589 */ /* 0x000f2200000e0000 */
[----:B------:R-:W-:Y:S01]  /*0e10*/  NOP ;  /* 0x0000000000007918 */ /* 0x000fe20000000000 */
[----:B----4-:R-:W-:-:S13]  /*0e20*/  ISETP.NE.AND P0, PT, R2, 0x5, PT ;  /* 0x000000050200780c */ /* 0x010fda0003f05270 */
[----:B------:R-:W-:Y:S05]  /*0e30*/  @P0 BRA `(.L_x_14) ;  /* 0x0000000000480947 */ /* 0x000fea0003800000 */
[----:B-1----:R-:W1:Y:S01]  /*0e40*/  S2UR UR7, SR_CgaCtaId ;  /* 0x00000000000779c3 */ /* 0x002e620000008800 */
        /* <DEDUP_REMOVED lines=12> */
[----:B-1----:R4:W1:Y:S08]  /*0f10*/  SYNCS.EXCH.64 URZ, [UR7+0x250], UR8 ;  /* 0x0002500807ff75b2 */ /* 0x0028700008000100 */
[----:B------:R4:W1:Y:S01]  /*0f20*/  SYNCS.EXCH.64 URZ, [UR7+0x260], UR4 ;  /* 0x0002600407ff75b2 */ /* 0x0008620008000100 */
[----:B------:R4:W1:Y:S01]  /*0f30*/  SYNCS.EXCH.64 URZ, [UR7+0x258], UR8 ;  /* 0x0002580807ff75b2 */ /* 0x0008620008000100 */
[----:B------:R4:W1:Y:S02]  /*0f40*/  SYNCS.EXCH.64 URZ, [UR7+0x268], UR4 ;  /* 0x0002680407ff75b2 */ /* 0x0008640008000100 */
[----:B----4-:R-:W-:Y:S01]  /*0f50*/  NOP ;  /* 0x0000000000007918 */ /* 0x010fe20000000000 */
.L_x_14:
[----:B-1----:R-:W1:Y:S01]  /*0f60*/  S2UR UR8, SR_CTAID.X ;  /* 0x00000000000879c3 */ /* 0x002e620000002500 */
[----:B------:R-:W-:-:S05]  /*0f70*/  CS2R.32 R163, SR_CgaSize ;  /* 0x0000000000a37805 */ /* 0x000fca0000008a00 */
[----:B------:R-:W-:-:S05]  /*0f80*/  IMAD R163, R163, -0xa0, RZ ;  /* 0xffffff60a3a37824 */ /* 0x000fca00078e02ff */
[----:B------:R-:W-:-:S14]  /*0f90*/  R2UR UR7, R163 ;  /* 0x00000000a30772ca */ /* 0x000fdc00000e0000 */
[----:B------:R-:W4:Y:S01]  /*0fa0*/  LDCU UR7, c[0x0][UR7+0x2b0] ;  /* 0x00005600070777ac */ /* 0x000f220008000800 */
[----:B------:R-:W1:Y:S01]  /*0fb0*/  S2R R19, SR_CTAID.Z ;  /* 0x0000000000137919 */ /* 0x000e620000002700 */
[----:B------:R-:W-:Y:S01]  /*0fc0*/  NOP ;  /* 0x0000000000007918 */ /* 0x000fe20000000000 */
[----:B------:R-:W-:-:S05]  /*0fd0*/  CS2R.32 R163, SR_CgaSize ;  /* 0x0000000000a37805 */ /* 0x000fca0000008a00 */
[----:B------:R-:W-:-:S05]  /*0fe0*/  IMAD R163, R163, -0xa0, RZ ;  /* 0xffffff60a3a37824 */ /* 0x000fca00078e02ff */
[----:B------:R-:W-:-:S14]  /*0ff0*/  R2UR UR4, R163 ;  /* 0x00000000a30472ca */ /* 0x000fdc00000e0000 */
[----:B------:R-:W2:Y:S01]  /*1000*/  LDCU UR4, c[0x0][UR4+0x2b4] ;  /* 0x00005680040477ac */ /* 0x000ea20008000800 */
[----:B------:R-:W3:Y:S08]  /*1010*/  S2UR UR5, SR_CTAID.Y ;  /* 0x00000000000579c3 */ /* 0x000ef00000002600 */
[----:B------:R-:W2:Y:S01]  /*1020*/  LDC R9, c[0x0][0xb24] ;  /* 0x0002c900ff097b82 */ /* 0x000ea20000000800 */
[----:B-1----:R-:W-:-:S02]  /*1030*/  I2FP.F32.U32 R5, UR8 ;  /* 0x0000000800057c45 */ /* 0x002fc40008201000 */
[----:B------:R-:W-:-:S05]  /*1040*/  CS2R.32 R3, SR_CgaSize ;  /* 0x0000000000037805 */ /* 0x000fca0000008a00 */
[----:B------:R-:W-:-:S06]  /*1050*/  IMAD R3, R3, -0xa0, RZ ;  /* 0xffffff6003037824 */ /* 0x000fcc00078e02ff */
[----:B------:R-:W1:Y:S01]  /*1060*/  LDC R3, c[0x0][R3+0x2a0] ;  /* 0x0000a80003037b82 */ /* 0x000e620000000800 */
[----:B------:R-:W-:Y:S01]  /*1070*/  MOV R163, UR8 ;  /* 0x0000000800a37c02 */ /* 0x000fe20008000f00 */
[----:B----4-:R-:W-:Y:S01]  /*1080*/  FMUL R5, R5, UR7 ;  /* 0x0000000705057c20 */ /* 0x010fe20008400000 */
[----:B---3--:R-:W-:Y:S02]  /*1090*/  I2FP.F32.U32 R4, UR5 ;  /* 0x0000000500047c45 */ /* 0x008fe40008201000 */
[----:B------:R-:W-:-:S05]  /*10a0*/  CS2R.32 R2, SR_CgaSize ;  /* 0x0000000000027805 */ /* 0x000fca0000008a00 */
[----:B------:R-:W-:-:S06]  /*10b0*/  IMAD R2, R2, -0xa0, RZ ;  /* 0xffffff6002027824 */ /* 0x000fcc00078e02ff */
[----:B------:R-:W3:Y:S01]  /*10c0*/  LDC R2, c[0x0][R2+0x2a4] ;  /* 0x0000a90002027b82 */ /* 0x000ee20000000800 */
[----:B------:R-:W4:Y:S01]  /*10d0*/  F2I.U32.TRUNC.NTZ R160, R5 ;  /* 0x0000000500a07305 */ /* 0x000f22000020f000 */
[----:B------:R-:W-:Y:S01]  /*10e0*/  MOV R161, UR5 ;  /* 0x0000000500a17c02 */ /* 0x000fe20008000f00 */
[----:B--2---:R-:W-:-:S05]  /*10f0*/  FMUL R4, R4, UR4 ;  /* 0x0000000404047c20 */ /* 0x004fca0008400000 */
[----:B------:R-:W-:Y:S01]  /*1100*/  BAR.SYNC.DEFER_BLOCKING 0x0 ;  /* 0x0000000000007b1d */ /* 0x000fe20000010000 */
[----:B------:R-:W-:-:S05]  /*1110*/  ISETP.GE.AND P0, PT, R9, 0x1, PT ;  /* 0x000000010900780c */ /* 0x000fca0003f06270 */
[----:B------:R-:W2:Y:S01]  /*1120*/  F2I.U32.TRUNC.NTZ R143, R4 ;  /* 0x00000004008f7305 */ /* 0x000ea2000020f000 */
[----:B----4-:R-:W-:-:S05]  /*1130*/  IADD3 R160, PT, PT, -R160, RZ, RZ ;  /* 0x000000ffa0a07210 */ /* 0x010fca0007ffe1ff */
[----:B-1----:R-:W-:Y:S01]  /*1140*/  IMAD R160, R3, R160, UR8 ;  /* 0x0000000803a07e24 */ /* 0x002fe2000f8e02a0 */
[----:B--2---:R-:W-:-:S05]  /*1150*/  IADD3 R143, PT, PT, -R143, RZ, RZ ;  /* 0x000000ff8f8f7210 */ /* 0x004fca0007ffe1ff */
[----:B---3--:R-:W-:Y:S01]  /*1160*/  IMAD R143, R2, R143, UR5 ;  /* 0x00000005028f7e24 */ /* 0x008fe2000f8e028f */
[----:B------:R-:W-:Y:S06]  /*1170*/  @!P0 BRA `(.L_x_15) ;  /* 0x0000000000b88947 */ /* 0x000fec0003800000 */
[----:B------:R-:W1:Y:S01]  /*1180*/  LDC.64 R4, c[0x0][0xb18] ;  /* 0x0002c600ff047b82 */ /* 0x000e620000000a00 */
[----:B------:R-:W-:-:S07]  /*1190*/  ISETP.NE.AND P0, PT, R9, 0x1, PT ;  /* 0x000000010900780c */ /* 0x000fce0003f05270 */
[----:B------:R-:W2:Y:S08]  /*11a0*/  LDC R10, c[0x0][0xb0c] ;  /* 0x0002c300ff0a7b82 */ /* 0x000eb00000000800 */
[----:B------:R-:W3:Y:S08]  /*11b0*/  LDC R11, c[0x0][0x370] ;  /* 0x0000dc00ff0b7b82 */ /* 0x000ef00000000800 */
[----:B------:R-:W4:Y:S01]  /*11c0*/  LDC R12, c[0x0][0x374] ;  /* 0x0000dd00ff0c7b82 */ /* 0x000f220000000800 */
[----:B-1----:R-:W-:-:S07]  /*11d0*/  ISETP.NE.AND P1, PT, R4, 0x1, PT ;  /* 0x000000010400780c */ /* 0x002fce0003f25270 */
[----:B------:R-:W3:Y:S01]  /*11e0*/  LDC.64 R6, c[0x0][0xb10] ;  /* 0x0002c400ff067b82 */ /* 0x000ee20000000a00 */
[----:B--2---:R-:W-:-:S07]  /*11f0*/  ISETP.NE.AND P3, PT, R10, 0x1, PT ;  /* 0x000000010a00780c */ /* 0x004fce0003f65270 */
[----:B------:R-:W1:Y:S08]  /*1200*/  LDC R8, c[0x0][0xb20] ;  /* 0x0002c800ff087b82 */ /* 0x000e700000000800 */
[----:B------:R-:W2:Y:S01]  /*1210*/  LDC.64 R2, c[0x0][0xb28] ;  /* 0x0002ca00ff027b82 */ /* 0x000ea20000000a00 */
[----:B----4-:R-:W-:-:S04]  /*1220*/  IMAD.HI.U32 R13, R12, R5, RZ ;  /* 0x000000050c0d7227 */ /* 0x010fc800078e00ff */
[----:B------:R-:W-:-:S04]  /*1230*/  IMAD.HI.U32 R5, R161, R5, RZ ;  /* 0x00000005a1057227 */ /* 0x000fc800078e00ff */
[----:B---3--:R-:W-:-:S04]  /*1240*/  IMAD.HI.U32 R14, R11, R6, RZ ;  /* 0x000000060b0e7227 */ /* 0x008fc800078e00ff */
[----:B------:R-:W-:Y:S01]  /*1250*/  IMAD.HI.U32 R16, R163, R6, RZ ;  /* 0x00000006a3107227 */ /* 0x000fe200078e00ff */
[-C--:B------:R-:W-:Y:S02]  /*1260*/  @P3 SHF.R.U32.HI R11, RZ, R7.reuse, R14 ;  /* 0x00000007ff0b3219 */ /* 0x080fe4000001160e */
[-C--:B-1----:R-:W-:Y:S02]  /*1270*/  @P1 SHF.R.U32.HI R12, RZ, R8.reuse, R13 ;  /* 0x00000008ff0c1219 */ /* 0x082fe4000001160d */
[----:B------:R-:W-:Y:S02]  /*1280*/  SHF.R.U32.HI R8, RZ, R8, R5 ;  /* 0x00000008ff087219 */ /* 0x000fe40000011605 */
[----:B------:R-:W-:Y:S02]  /*1290*/  SHF.R.U32.HI R16, RZ, R7, R16 ;  /* 0x00000007ff107219 */ /* 0x000fe40000011610 */
[----:B------:R-:W-:Y:S01]  /*12a0*/  SEL R5, R161, R8, !P1 ;  /* 0x00000008a1057207 */ /* 0x000fe20004800000 */
[----:B--2---:R-:W-:Y:S01]  /*12b0*/  IMAD.HI.U32 R14, R12, R2, RZ ;  /* 0x000000020c0e7227 */ /* 0x004fe200078e00ff */
[----:B------:R-:W-:-:S03]  /*12c0*/  SEL R7, R163, R16, !P3 ;  /* 0x00000010a3077207 */ /* 0x000fc60005800000 */
[----:B------:R-:W-:Y:S01]  /*12d0*/  IMAD.HI.U32 R6, R11, R2, RZ ;  /* 0x000000020b067227 */ /* 0x000fe200078e00ff */
[----:B------:R-:W-:-:S04]  /*12e0*/  @P0 SHF.R.U32.HI R12, RZ, R3, R14 ;  /* 0x00000003ff0c0219 */ /* 0x000fc8000001160e */
[----:B------:R-:W-:Y:S01]  /*12f0*/  @P0 SHF.R.U32.HI R11, RZ, R3, R6 ;  /* 0x00000003ff0b0219 */ /* 0x000fe20000011606 */
[----:B------:R-:W-:-:S04]  /*1300*/  IMAD R12, R12, R9, RZ ;  /* 0x000000090c0c7224 */ /* 0x000fc800078e02ff */
[----:B------:R-:W-:Y:S01]  /*1310*/  IMAD R6, R11, R9, RZ ;  /* 0x000000090b067224 */ /* 0x000fe200078e02ff */
[----:B------:R-:W-:-:S04]  /*1320*/  ISETP.GE.AND P1, PT, R5, R12, PT ;  /* 0x0000000c0500720c */ /* 0x000fc80003f26270 */
[----:B------:R-:W-:Y:S01]  /*1330*/  ISETP.GE.OR P1, PT, R7, R6, P1 ;  /* 0x000000060700720c */ /* 0x000fe20000f26670 */
[----:B------:R-:W-:-:S05]  /*1340*/  IMAD.HI.U32 R6, R5, R2, RZ ;  /* 0x0000000205067227 */ /* 0x000fca00078e00ff */
[----:B------:R-:W-:-:S04]  /*1350*/  SHF.R.U32.HI R6, RZ, R3, R6 ;  /* 0x00000003ff067219 */ /* 0x000fc80000011606 */
[----:B------:R-:W-:-:S03]  /*1360*/  SEL R6, R5, R6, !P0 ;  /* 0x0000000605067207 */ /* 0x000fc60004000000 */
[----:B------:R-:W-:Y:S01]  /*1370*/  @!P1 IMAD.HI.U32 R8, R7, R2, RZ ;  /* 0x0000000207089227 */ /* 0x000fe200078e00ff */
[----:B------:R-:W-:-:S04]  /*1380*/  IADD3 R2, PT, PT, -R6, RZ, RZ ;  /* 0x000000ff06027210 */ /* 0x000fc80007ffe1ff */
[----:B------:R-:W-:Y:S01]  /*1390*/  @!P1 SHF.R.U32.HI R8, RZ, R3, R8 ;  /* 0x00000003ff089219 */ /* 0x000fe20000011608 */
[----:B------:R-:W-:-:S03]  /*13a0*/  IMAD R2, R9, R2, R5 ;  /* 0x0000000209027224 */ /* 0x000fc600078e0205 */
[----:B------:R-:W-:Y:S02]  /*13b0*/  @!P1 SEL R3, R7, R8, !P0 ;  /* 0x0000000807039207 */ /* 0x000fe40004000000 */
[----:B------:R-:W-:-:S03]  /*13c0*/  IADD3 R8, PT, PT, -R5, RZ, RZ ;  /* 0x000000ff05087210 */ /* 0x000fc60007ffe1ff */
[--C-:B------:R-:W-:Y:S02]  /*13d0*/  @!P1 IMAD.IADD R6, R6, 0x1, -R3.reuse ;  /* 0x0000000106069824 */ /* 0x100fe400078e0a03 */
[----:B------:R-:W-:Y:S01]  /*13e0*/  @!P1 IMAD R3, R2, R11, R3 ;  /* 0x0000000b02039224 */ /* 0x000fe200078e0203 */
[----:B------:R-:W-:Y:S01]  /*13f0*/  IADD3 R2, PT, PT, -R7, RZ, RZ ;  /* 0x000000ff07027210 */ /* 0x000fe20007ffe1ff */
[----:B------:R-:W-:Y:S02]  /*1400*/  @!P1 IMAD R5, R6, R9, R7 ;  /* 0x0000000906059224 */ /* 0x000fe400078e0207 */
[----:B------:R-:W-:Y:S02]  /*1410*/  IMAD R8, R4, R8, R161 ;  /* 0x0000000804087224 */ /* 0x000fe400078e02a1 */
[----:B------:R-:W-:Y:S02]  /*1420*/  @!P1 IMAD.MOV.U32 R7, RZ, RZ, R3 ;  /* 0x000000ffff079224 */ /* 0x000fe400078e0003 */
[----:B------:R-:W-:-:S02]  /*1430*/  IMAD R2, R10, R2, R163 ;  /* 0x000000020a027224 */ /* 0x000fc400078e02a3 */
[----:B------:R-:W-:Y:S02]  /*1440*/  IMAD R161, R5, R4, R8 ;  /* 0x0000000405a17224 */ /* 0x000fe400078e0208 */
[----:B------:R-:W-:Y:S02]  /*1450*/  IMAD R163, R7, R10, R2 ;  /* 0x0000000a07a37224 */ /* 0x000fe400078e0202 */
.L_x_15:
[----:B------:R-:W1:Y:S01]  /*1460*/  LDCU UR4, c[0x0][0xb30] ;  /* 0x00016600ff0477ac */ /* 0x000e620008000800 */
[----:B------:R-:W2:Y:S08]  /*1470*/  S2UR UR48, SR_CgaCtaId ;  /* 0x00000000003079c3 */ /* 0x000eb00000008800 */
[----:B------:R-:W3:Y:S01]  /*1480*/  LDC R72, c[0x0][0xb24] ;  /* 0x0002c900ff487b82 */ /* 0x000ee20000000800 */
[----:B-1----:R-:W-:-:S09]  /*1490*/  UISETP.NE.AND UP0, UPT, UR4, 0x1, UPT ;  /* 0x000000010400788c */ /* 0x002fd2000bf05270 */
[----:B--2---:R-:W-:Y:S05]  /*14a0*/  BRA.U UP0, `(.L_x_16) ;  /* 0x0000000100407547 */ /* 0x004fea000b800000 */
[----:B------:R-:W1:Y:S08]  /*14b0*/  LDC.64 R4, c[0x0][0xb10] ;  /* 0x0002c400ff047b82 */ /* 0x000e700000000a00 */
[----:B------:R-:W2:Y:S08]  /*14c0*/  LDC.64 R2, c[0x0][0xb18] ;  /* 0x0002c600ff027b82 */ /* 0x000eb00000000a00 */
[----:B------:R-:W4:Y:S08]  /*14d0*/  LDC R6, c[0x0][0xb20] ;  /* 0x0002c800ff067b82 */ /* 0x000f300000000800 */
[----:B------:R-:W3:Y:S01]  /*14e0*/  LDC R8, c[0x0][0xb0c] ;  /* 0x0002c300ff087b82 */ /* 0x000ee20000000800 */
[----:B-1----:R-:W-:-:S05]  /*14f0*/  IMAD.HI.U32 R4, R163, R4, RZ ;  /* 0x00000004a3047227 */ /* 0x002fca00078e00ff */
[----:B------:R-:W-:Y:S01]  /*1500*/  SHF.R.U32.HI R4, RZ, R5, R4 ;  /* 0x00000005ff047219 */ /* 0x000fe20000011604 */
[----:B--2---:R-:W-:Y:S01]  /*1510*/  IMAD.HI.U32 R3, R161, R3, RZ ;  /* 0x00000003a1037227 */ /* 0x004fe200078e00ff */
[----:B------:R-:W-:-:S04]  /*1520*/  ISETP.NE.AND P0, PT, R2, 0x1, PT ;  /* 0x000000010200780c */ /* 0x000fc80003f05270 */
[----:B----4-:R-:W-:-:S04]  /*1530*/  SHF.R.U32.HI R6, RZ, R6, R3 ;  /* 0x00000006ff067219 */ /* 0x010fc80000011603 */
[----:B------:R-:W-:Y:S02]  /*1540*/  SEL R3, R161, R6, !P0 ;  /* 0x00000006a1037207 */ /* 0x000fe40004000000 */
[----:B---3--:R-:W-:-:S04]  /*1550*/  ISETP.NE.AND P1, PT, R8, 0x1, PT ;  /* 0x000000010800780c */ /* 0x008fc80003f25270 */
[----:B------:R-:W-:-:S05]  /*1560*/  SEL R4, R163, R4, !P1 ;  /* 0x00000004a3047207 */ /* 0x000fca0004800000 */
[----:B------:R-:W-:Y:S02]  /*1570*/  IMAD.IADD R5, R3, 0x1, -R4 ;  /* 0x0000000103057824 */ /* 0x000fe400078e0a04 */
[----:B------:R-:W-:Y:S02]  /*1580*/  IMAD.IADD R3, R4, 0x1, -R3 ;  /* 0x0000000104037824 */ /* 0x000fe400078e0a03 */
[----:B------:R-:W-:Y:S02]  /*1590*/  IMAD R163, R5, R8, R163 ;  /* 0x0000000805a37224 */ /* 0x000fe400078e02a3 */
[----:B------:R-:W-:-:S07]  /*15a0*/  IMAD R161, R3, R2, R161 ;  /* 0x0000000203a17224 */ /* 0x000fce00078e02a1 */
.L_x_16:
[----:B------:R-:W-:Y:S01]  /*15b0*/  BAR.SYNC.DEFER_BLOCKING 0x0 ;  /* 0x0000000000007b1d */ /* 0x000fe20000010000 */
[----:B------:R-:W-:Y:S01]  /*15c0*/  UISETP.NE.AND UP0, UPT, UR6, 0x2, UPT ;  /* 0x000000020600788c */ /* 0x000fe2000bf05270 */
[----:B------:R-:W-:Y:S02]  /*15d0*/  ISETP.NE.OR P0, PT, R0, 0x2, !P2 ;  /* 0x000000020000780c */ /* 0x000fe40005705670 */
[----:B------:R-:W-:-:S06]  /*15e0*/  LOP3.LUT R2, R167, 0x1f, RZ, 0xc0, !PT ;  /* 0x0000001fa7027812 */ /* 0x000fcc00078ec0ff */
[----:B------:R-:W-:Y:S05]  /*15f0*/  BRA.U UP0, `(.L_x_17) ;  /* 0x00000029005c7547 */ /* 0x000fea000b800000 */
[----:B------:R-:W1:Y:S01]  /*1600*/  LDCU UR6, c[0x0][0x388] ;  /* 0x00007100ff0677ac */ /* 0x000e620008000800 */
[----:B------:R-:W2:Y:S01]  /*1610*/  LDC R11, c[0x0][0x370] ;  /* 0x0000dc00ff0b7b82 */ /* 0x000ea20000000800 */
[----:B------:R-:W-:Y:S01]  /*1620*/  PLOP3.LUT P1, PT, PT, PT, UP1, 0x80, 0x8 ;  /* 0x000000000008781c */ /* 0x000fe20003f2f018 */
[----:B------:R-:W-:Y:S01]  /*1630*/  IMAD.MOV.U32 R12, RZ, RZ, RZ ;  /* 0x000000ffff0c7224 */ /* 0x000fe200078e00ff */
[----:B------:R-:W4:Y:S01]  /*1640*/  LDCU UR4, c[0x0][0x38c] ;  /* 0x00007180ff0477ac */ /* 0x000f220008000800 */
[----:B------:R-:W-:Y:S02]  /*1650*/  ISETP.EQ.OR P5, PT, R2, RZ, P0 ;  /* 0x000000ff0200720c */ /* 0x000fe400007a2670 */
[----:B------:R-:W-:Y:S01]  /*1660*/  PLOP3.LUT P1, PT, P1, PT, PT, 0x8, 0x80 ;  /* 0x000000000080781c */ /* 0x000fe20000f2e170 */
[----:B------:R-:W3:Y:S01]  /*1670*/  LDCU UR35, c[0x0][0x390] ;  /* 0x00007200ff2377ac */ /* 0x000ee20008000800 */
[----:B------:R-:W2:Y:S01]  /*1680*/  LDC R0, c[0x0][0x374] ;  /* 0x0000dd00ff007b82 */ /* 0x000ea20000000800 */
[----:B------:R-:W2:Y:S01]  /*1690*/  LDCU.64 UR36, c[0x0][0x348] ;  /* 0x00006900ff2477ac */ /* 0x000ea20008000a00 */
[----:B------:R-:W-:Y:S01]  /*16a0*/  UMOV UR33, 0x1 ;  /* 0x0000000100217882 */ /* 0x000fe20000000000 */
[----:B------:R-:W-:Y:S01]  /*16b0*/  UMOV UR32, URZ ;  /* 0x000000ff00207c82 */ /* 0x000fe20008000000 */
[----:B-1----:R-:W-:Y:S01]  /*16c0*/  UIADD3 UR6, UPT, UPT, UR6, 0x1f, URZ ;  /* 0x0000001f06067890 */ /* 0x002fe2000fffe0ff */
[----:B------:R-:W-:Y:S01]  /*16d0*/  UMOV UR20, URZ ;  /* 0x000000ff00147c82 */ /* 0x000fe20008000000 */
[----:B------:R-:W-:-:S02]  /*16e0*/  UMOV UR31, URZ ;  /* 0x000000ff001f7c82 */ /* 0x000fc40008000000 */
[----:B------:R-:W-:-:S04]  /*16f0*/  USHF.R.S32.HI UR5, URZ, 0x1f, UR6 ;  /* 0x0000001fff057899 */ /* 0x000fc80008011406 */
[----:B------:R-:W-:-:S04]  /*1700*/  ULEA.HI UR5, UR5, UR6, URZ, 0x5 ;  /* 0x0000000605057291 */ /* 0x000fc8000f8f28ff */
[----:B------:R-:W-:-:S04]  /*1710*/  USHF.R.S32.HI UR5, URZ, 0x5, UR5 ;  /* 0x00000005ff057899 */ /* 0x000fc80008011405 */
[----:B----4-:R-:W-:-:S04]  /*1720*/  UIMAD UR4, UR5, UR4, URZ ;  /* 0x00000004050472a4 */ /* 0x010fc8000f8e02ff */
[----:B---3--:R-:W-:-:S04]  /*1730*/  UIMAD UR35, UR4, UR35, URZ ;  /* 0x00000023042372a4 */ /* 0x008fc8000f8e02ff */
[----:B------:R-:W-:Y:S02]  /*1740*/  UISETP.NE.AND UP2, UPT, UR35, URZ, UPT ;  /* 0x000000ff2300728c */ /* 0x000fe4000bf45270 */
[----:B------:R-:W-:-:S04]  /*1750*/  UISETP.LT.U32.AND UP0, UPT, UR35, 0x22, UPT ;  /* 0x000000222300788c */ /* 0x000fc8000bf01070 */
[----:B------:R-:W-:-:S04]  /*1760*/  USEL UR34, UR35, 0x22, UP0 ;  /* 0x0000002223227887 */ /* 0x000fc80008000000 */
[----:B------:R-:W-:Y:S02]  /*1770*/  UIADD3 UR23, UPT, UPT, UR34, -0x1, URZ ;  /* 0xffffffff22177890 */ /* 0x000fe4000fffe0ff */
[----:B------:R-:W-:Y:S02]  /*1780*/  @!UP2 UIADD3 UR23, UPT, UPT, UR34, URZ, URZ ;  /* 0x000000ff2217a290 */ /* 0x000fe4000fffe0ff */
[----:B------:R-:W-:Y:S02]  /*1790*/  UIADD3 UR34, UPT, UPT, UR35, -UR34, URZ ;  /* 0x8000002223227290 */ /* 0x000fe4000fffe0ff */
[----:B--2---:R-:W-:-:S12]  /*17a0*/  UIADD3 UR23, UPT, UPT, UR23, 0x1, URZ ;  /* 0x0000000117177890 */ /* 0x004fd8000fffe0ff */
.L_x_33:
[----:B------:R-:W1:Y:S01]  /*17b0*/  S2UR UR22, SR_CgaCtaId ;  /* 0x00000000001679c3 */ /* 0x000e620000008800 */
[----:B------:R-:W-:Y:S01]  /*17c0*/  UMOV UR4, 0x400 ;  /* 0x0000040000047882 */ /* 0x000fe20000000000 */
[----:B------:R-:W-:Y:S01]  /*17d0*/  IMAD.U32 R2, RZ, RZ, UR33 ;  /* 0x00000021ff027e24 */ /* 0x000fe2000f8e00ff */
[----:B------:R-:W-:Y:S01]  /*17e0*/  UISETP.NE.AND UP0, UPT, UR35, URZ, UPT ;  /* 0x000000ff2300728c */ /* 0x000fe2000bf05270 */
[----:B------:R-:W-:Y:S01]  /*17f0*/  R2UR UR27, R161 ;  /* 0x00000000a11b72ca */ /* 0x000fe200000e0000 */
[----:B------:R-:W-:Y:S01]  /*1800*/  IMAD.SHL.U32 R163, R163, 0x80, RZ ;  /* 0x00000080a3a37824 */ /* 0x000fe200078e00ff */
[----:B------:R-:W-:Y:S01]  /*1810*/  UMOV UR30, URZ ;  /* 0x000000ff001e7c82 */ /* 0x000fe20008000000 */
[----:B------:R-:W-:Y:S01]  /*1820*/  SHF.L.U32 R2, R2, 0x1f, RZ ;  /* 0x0000001f02027819 */ /* 0x000fe200000006ff */
[----:B------:R-:W-:Y:S01]  /*1830*/  UMOV UR29, URZ ;  /* 0x000000ff001d7c82 */ /* 0x000fe20008000000 */
[----:B------:R-:W-:-:S08]  /*1840*/  UMOV UR28, URZ ;  /* 0x000000ff001c7c82 */ /* 0x000fd00008000000 */
[----:B------:R-:W-:Y:S02]  /*1850*/  USHF.L.U32 UR27, UR27, 0x6, URZ ;  /* 0x000000061b1b7899 */ /* 0x000fe400080006ff */
[----:B-1----:R-:W-:-:S04]  /*1860*/  ULEA UR22, UR22, UR4, 0x18 ;  /* 0x0000000416167291 */ /* 0x002fc8000f8ec0ff */
[----:B------:R-:W-:-:S09]  /*1870*/  ULEA UR4, UR32, UR22, 0x3 ;  /* 0x0000001620047291 */ /* 0x000fd2000f8e18ff */
[----:B--2---:R1:W2:Y:S01]  /*1880*/  SYNCS.PHASECHK.TRANS64.TRYWAIT P3, [UR4+0x110], R2 ;  /* 0x00011002ff0075a7 */ /* 0x0042a20008061104 */
[----:B---3--:R-:W-:Y:S05]  /*1890*/  BRA.U !UP0, `(.L_x_18) ;  /* 0x00000005086c7547 */ /* 0x008fea000b800000 */
[----:B------:R-:W3:Y:S01]  /*18a0*/  LDC.64 R8, c[0x0][0x480] ;  /* 0x00012000ff087b82 */ /* 0x000ee20000000a00 */
[----:B------:R-:W4:Y:S01]  /*18b0*/  LDCU UR16, c[0x0][0x390] ;  /* 0x00007200ff1077ac */ /* 0x000f220008000800 */
[----:B------:R-:W2:Y:S06]  /*18c0*/  LDCU UR17, c[0x0][0x38c] ;  /* 0x00007180ff1177ac */ /* 0x000eac0008000800 */
[----:B------:R-:W4:Y:S01]  /*18d0*/  LDC.64 R6, c[0x0][0x488] ;  /* 0x00012200ff067b82 */ /* 0x000f220000000a00 */
[----:B------:R-:W2:Y:S01]  /*18e0*/  LDCU.64 UR14, c[0x0][0x4b8] ;  /* 0x00009700ff0e77ac */ /* 0x000ea20008000a00 */
[----:B------:R-:W-:Y:S01]  /*18f0*/  UIADD3 UR31, UPT, UPT, UR23, UR20, URZ ;  /* 0x00000014171f7290 */ /* 0x000fe2000fffe0ff */
[----:B------:R-:W-:-:S05]  /*1900*/  UMOV UR30, URZ ;  /* 0x000000ff001e7c82 */ /* 0x000fca0008000000 */
[----:B-1----:R-:W1:Y:S01]  /*1910*/  LDC.64 R2, c[0x0][0x490] ;  /* 0x00012400ff027b82 */ /* 0x002e620000000a00 */
[----:B------:R-:W-:Y:S01]  /*1920*/  UMOV UR18, UR32 ;  /* 0x0000002000127c82 */ /* 0x000fe20008000000 */
[----:B------:R-:W-:Y:S01]  /*1930*/  UMOV UR28, URZ ;  /* 0x000000ff001c7c82 */ /* 0x000fe20008000000 */
[----:B------:R-:W-:Y:S01]  /*1940*/  UMOV UR29, URZ ;  /* 0x000000ff001d7c82 */ /* 0x000fe20008000000 */
[----:B---3--:R-:W-:Y:S01]  /*1950*/  IMAD.HI.U32 R9, R163, R9, RZ ;  /* 0x00000009a3097227 */ /* 0x008fe200078e00ff */
[----:B------:R-:W-:-:S03]  /*1960*/  ISETP.NE.AND P2, PT, R8, 0x1, PT ;  /* 0x000000010800780c */ /* 0x000fc60003f45270 */
[----:B------:R-:W3:Y:S01]  /*1970*/  LDC.64 R4, c[0x0][0x4b0] ;  /* 0x00012c00ff047b82 */ /* 0x000ee20000000a00 */
[----:B----4-:R-:W-:-:S04]  /*1980*/  SHF.R.U32.HI R6, RZ, R6, R9 ;  /* 0x00000006ff067219 */ /* 0x010fc80000011609 */
[----:B------:R-:W-:Y:S02]  /*1990*/  SEL R6, R163, R6, !P2 ;  /* 0x00000006a3067207 */ /* 0x000fe40005000000 */
[----:B------:R-:W-:Y:S02]  /*19a0*/  ISETP.NE.AND P2, PT, R7, 0x1, PT ;  /* 0x000000010700780c */ /* 0x000fe40003f45270 */
[C---:B------:R-:W-:Y:S01]  /*19b0*/  R2UR UR4, R6.reuse ;  /* 0x00000000060472ca */ /* 0x040fe200000e0000 */
[----:B-1----:R-:W-:-:S04]  /*19c0*/  IMAD.HI.U32 R2, R6, R2, RZ ;  /* 0x0000000206027227 */ /* 0x002fc800078e00ff */
[----:B------:R-:W-:Y:S01]  /*19d0*/  IMAD.MOV R14, RZ, RZ, -R6 ;  /* 0x000000ffff0e7224 */ /* 0x000fe200078e0a06 */
[----:B------:R-:W-:-:S03]  /*19e0*/  SHF.R.U32.HI R2, RZ, R3, R2 ;  /* 0x00000003ff027219 */ /* 0x000fc60000011602 */
[----:B------:R-:W-:Y:S01]  /*19f0*/  IMAD R14, R8, R14, R163 ;  /* 0x0000000e080e7224 */ /* 0x000fe200078e02a3 */
[----:B------:R-:W-:Y:S01]  /*1a00*/  R2UR UR13, R2 ;  /* 0x00000000020d72ca */ /* 0x000fe200000e0000 */
[----:B------:R-:W-:Y:S01]  /*1a10*/  VOTEU.ANY UP0, P2 ;  /* 0x0000000000ff7886 */ /* 0x000fe20001000100 */
[----:B------:R-:W1:Y:S01]  /*1a20*/  LDC.64 R2, c[0x0][0x4d0] ;  /* 0x00013400ff027b82 */ /* 0x000e620000000a00 */
[----:B---3--:R-:W-:Y:S02]  /*1a30*/  R2UR UR8, R4 ;  /* 0x00000000040872ca */ /* 0x008fe400000e0000 */
[----:B------:R-:W-:Y:S02]  /*1a40*/  R2UR UR9, R14 ;  /* 0x000000000e0972ca */ /* 0x000fe400000e0000 */
[----:B------:R-:W-:-:S06]  /*1a50*/  R2UR UR6, R5 ;  /* 0x00000000050672ca */ /* 0x000fcc00000e0000 */
[----:B------:R-:W-:Y:S01]  /*1a60*/  USEL UR13, UR4, UR13, !UP0 ;  /* 0x0000000d040d7287 */ /* 0x000fe2000c000000 */
[----:B------:R-:W3:Y:S05]  /*1a70*/  LDCU.64 UR4, c[0x0][0x4d8] ;  /* 0x00009b00ff0477ac */ /* 0x000eea0008000a00 */
[----:B------:R-:W-:-:S04]  /*1a80*/  IMAD R9, RZ, RZ, -UR13 ;  /* 0x8000000dff097e24 */ /* 0x000fc8000f8e02ff */
[----:B------:R-:W-:Y:S01]  /*1a90*/  IMAD R9, R7, R9, R6 ;  /* 0x0000000907097224 */ /* 0x000fe200078e0206 */
[----:B-1----:R-:W-:-:S04]  /*1aa0*/  R2UR UR11, R2 ;  /* 0x00000000020b72ca */ /* 0x002fc800000e0000 */
[----:B------:R-:W-:Y:S02]  /*1ab0*/  R2UR UR7, R9 ;  /* 0x00000000090772ca */ /* 0x000fe400000e0000 */
[----:B------:R-:W-:-:S07]  /*1ac0*/  R2UR UR12, R3 ;  /* 0x00000000030c72ca */ /* 0x000fce00000e0000 */
[----:B------:R-:W-:-:S06]  /*1ad0*/  UIMAD UR11, UR9, UR8, UR11 ;  /* 0x00000008090b72a4 */ /* 0x000fcc000f8e020b */
[----:B--23--:R-:W-:-:S12]  /*1ae0*/  UIMAD UR12, UR7, UR6, UR12 ;  /* 0x00000006070c72a4 */ /* 0x00cfd8000f8e020c */
.L_x_23:
[----:B------:R-:W-:Y:S01]  /*1af0*/  @!P0 MOV R3, 0x1800 ;  /* 0x0000180000038802 */ /* 0x000fe20000000f00 */
[----:B------:R-:W-:Y:S01]  /*1b00*/  ULEA UR9, UR18, UR22, 0x3 ;  /* 0x0000001612097291 */ /* 0x000fe2000f8e18ff */
[----:B----4-:R-:W-:Y:S11]  /*1b10*/  @P3 BRA `(.L_x_19) ;  /* 0x0000000000103947 */ /* 0x010ff60003800000 */
[----:B------:R-:W-:Y:S04]  /*1b20*/  MOV R2, UR33 ;  /* 0x0000002100027c02 */ /* 0x000fe80008000f00 */
[----:B------:R-:W-:Y:S04]  /*1b30*/  SHF.L.U32 R5, R2, 0x1f, RZ ;  /* 0x0000001f02057819 */ /* 0x000fe800000006ff */
[----:B------:R-:W1:Y:S02]  /*1b40*/  SYNCS.PHASECHK.TRANS64.TRYWAIT P2, [UR9+0x110], R5 ;  /* 0x00011005ff0075a7 */ /* 0x000e640008041109 */
[----:B-1----:R-:W-:Y:S05]  /*1b50*/  @!P2 BRA `(.L_x_20) ;  /* 0x000000640054a947 */ /* 0x002fea0003800000 */
.L_x_19:
[----:B------:R2:W-:Y:S01]  /*1b60*/  @!P0 SYNCS.ARRIVE.TRANS64 RZ, [UR9], R3 ;  /* 0x00000003ffff89a7 */ /* 0x0005e20008000009 */
[----:B------:R-:W-:Y:S04]  /*1b70*/  BSSY.RECONVERGENT B0, `(.L_x_21) ;  /* 0x0000003000007945 */ /* 0x000fe80003800200 */
[----:B------:R-:W-:Y:S05]  /*1b80*/  @P5 BRA `(.L_x_22) ;  /* 0x0000000000045947 */ /* 0x000fea0003800000 */
[----:B------:R-:W-:Y:S05]  /*1b90*/  BPT.TRAP 0x1 ;  /* 0x000000040000795c */ /* 0x000fea0000300000 */
.L_x_22:
[----:B------:R-:W-:Y:S05]  /*1ba0*/  BSYNC.RECONVERGENT B0 ;  /* 0x0000000000007941 */ /* 0x000fea0003800200 */
.L_x_21:
[----:B------:R-:W-:Y:S02]  /*1bb0*/  UIADD3 UR32, UPT, UPT, UR18, 0x1, URZ ;  /* 0x0000000112207890 */ /* 0x000fe4000fffe0ff */
[----:B------:R-:W-:Y:S02]  /*1bc0*/  UIMAD UR7, UR28, UR14, UR4 ;  /* 0x0000000e1c0772a4 */ /* 0x000fe4000f8e0204 */
[----:B------:R-:W-:Y:S02]  /*1bd0*/  UISETP.NE.AND UP0, UPT, UR32, 0x22, UPT ;  /* 0x000000222000788c */ /* 0x000fe4000bf05270 */
[----:B------:R-:W-:Y:S02]  /*1be0*/  UIMAD UR6, UR29, UR15, UR5 ;  /* 0x0000000f1d0672a4 */ /* 0x000fe4000f8e0205 */
[----:B------:R-:W-:Y:S02]  /*1bf0*/  USEL UR8, URZ, 0x1, UP0 ;  /* 0x00000001ff087887 */ /* 0x000fe40008000000 */
[----:B------:R-:W-:Y:S02]  /*1c00*/  USEL UR32, UR32, URZ, UP0 ;  /* 0x000000ff20207287 */ /* 0x000fe40008000000 */
[----:B------:R-:W-:Y:S02]  /*1c10*/  ULOP3.LUT UR33, UR33, UR8, URZ, 0x3c, !UPT ;  /* 0x0000000821217292 */ /* 0x000fe4000f8e3cff */
[----:B------:R-:W-:Y:S02]  /*1c20*/  ULEA UR8, UR32, UR22, 0x3 ;  /* 0x0000001620087291 */ /* 0x000fe4000f8e18ff */
[----:B------:R-:W-:Y:S02]  /*1c30*/  ULEA UR21, UR18, UR22, 0xb ;  /* 0x0000001612157291 */ /* 0x000fe4000f8e58ff */
[----:B------:R-:W-:Y:S01]  /*1c40*/  UIADD3 UR44, UP1, UPT, UR36, 0x80, URZ ;  /* 0x00000080242c7890 */ /* 0x000fe2000ff3e0ff */
[----:B-1----:R-:W-:Y:S01]  /*1c50*/  MOV R2, UR33 ;  /* 0x0000002100027c02 */ /* 0x002fe20008000f00 */
[----:B------:R-:W-:Y:S02]  /*1c60*/  UPRMT UR42, UR7, 0x40, UR6 ;  /* 0x00000040072a7896 */ /* 0x000fe40008000006 */
[----:B------:R-:W-:Y:S01]  /*1c70*/  UIADD3 UR24, UPT, UPT, UR21, 0x26600, URZ ;  /* 0x0002660015187890 */ /* 0x000fe2000fffe0ff */
[----:B--2---:R-:W-:Y:S01]  /*1c80*/  SHF.L.U32 R3, R2, 0x1f, RZ ;  /* 0x0000001f02037819 */ /* 0x004fe200000006ff */
[----:B------:R-:W-:Y:S02]  /*1c90*/  USHF.L.U32 UR10, UR30, 0x5, URZ ;  /* 0x000000051e0a7899 */ /* 0x000fe400080006ff */
[----:B------:R-:W-:Y:S01]  /*1ca0*/  UIADD3.X UR45, UPT, UPT, URZ, UR37, URZ, UP1, !UPT ;  /* 0x00000025ff2d7290 */ /* 0x000fe20008ffe4ff */
[----:B------:R3:W4:Y:S01]  /*1cb0*/  SYNCS.PHASECHK.TRANS64.TRYWAIT P3, [UR8+0x110], R3 ;  /* 0x00011003ff0075a7 */ /* 0x0007220008061108 */
[----:B------:R-:W-:Y:S02]  /*1cc0*/  ULEA UR8, UR18, UR22, 0xc ;  /* 0x0000001612087291 */ /* 0x000fe4000f8e60ff */
[----:B------:R-:W-:Y:S02]  /*1cd0*/  UPRMT UR21, UR42, 0x5410, URZ ;  /* 0x000054102a157896 */ /* 0x000fe400080000ff */
[----:B------:R-:W-:Y:S02]  /*1ce0*/  UIADD3 UR8, UPT, UPT, UR8, 0x4600, URZ ;  /* 0x0000460008087890 */ /* 0x000fe4000fffe0ff */
[----:B------:R-:W-:Y:S02]  /*1cf0*/  UIADD3 UR40, UP0, UPT, UR36, 0x180, URZ ;  /* 0x0000018024287890 */ /* 0x000fe4000ff1e0ff */
[----:B------:R-:W-:Y:S02]  /*1d00*/  UIADD3 UR19, UPT, UPT, UR28, 0x1, URZ ;  /* 0x000000011c137890 */ /* 0x000fe4000fffe0ff */
[----:B------:R-:W-:Y:S02]  /*1d10*/  UIADD3.X UR41, UPT, UPT, URZ, UR37, URZ, UP0, !UPT ;  /* 0x00000025ff297290 */ /* 0x000fe400087fe4ff */
[----:B------:R-:W-:Y:S01]  /*1d20*/  UISETP.NE.AND UP2, UPT, UR19, UR17, UPT ;  /* 0x000000111300728c */ /* 0x000fe2000bf45270 */
[----:B------:R-:W-:Y:S01]  /*1d30*/  UTMALDG.4D.IM2COL [UR8], [UR44], UR21 ;  /* 0x000000082c0073b4 */ /* 0x000fe20008058015 */
[----:B------:R-:W-:Y:S02]  /*1d40*/  UIADD3 UR18, UPT, UPT, UR29, 0x1, URZ ;  /* 0x000000011d127890 */ /* 0x000fe4000fffe0ff */
[----:B------:R-:W-:Y:S02]  /*1d50*/  UIADD3 UR20, UPT, UPT, UR20, 0x1, URZ ;  /* 0x0000000114147890 */ /* 0x000fe4000fffe0ff */
[----:B------:R-:W-:Y:S01]  /*1d60*/  UIADD3 UR42, UPT, UPT, UR30, 0x1, URZ ;  /* 0x000000011e2a7890 */ /* 0x000fe2000fffe0ff */
[----:B------:R-:W-:Y:S01]  /*1d70*/  UMOV UR38, 0x0 ;  /* 0x0000000000267882 */ /* 0x000fe20000000000 */
[----:B------:R-:W-:Y:S01]  /*1d80*/  UMOV UR39, 0x10000000 ;  /* 0x1000000000277882 */ /* 0x000fe20000000000 */
[----:B------:R-:W-:Y:S02]  /*1d90*/  UMOV UR25, UR9 ;  /* 0x0000000900197c82 */ /* 0x000fe40008000000 */
[----:B------:R-:W-:Y:S01]  /*1da0*/  @UP2 UIADD3 UR18, UPT, UPT, UR29, URZ, URZ ;  /* 0x000000ff1d122290 */ /* 0x000fe2000fffe0ff */
[----:B------:R-:W-:Y:S03]  /*1db0*/  UMOV UR26, UR10 ;  /* 0x0000000a001a7c82 */ /* 0x000fe60008000000 */
[----:B------:R-:W-:Y:S01]  /*1dc0*/  UISETP.NE.AND UP0, UPT, UR18, UR16, UPT ;  /* 0x000000101200728c */ /* 0x000fe2000bf05270 */
[----:B------:R1:W-:Y:S10]  /*1dd0*/  UTMALDG.4D [UR24], [UR40], desc[UR38] ;  /* 0x00002618280075b4 */ /* 0x0003f40008019000 */
[----:B------:R-:W-:Y:S07]  /*1de0*/  @UP0 UIADD3 UR42, UPT, UPT, UR30, URZ, URZ ;  /* 0x000000ff1e2a0290 */ /* 0x000fee000fffe0ff */
[----:B------:R-:W-:Y:S01]  /*1df0*/  UMOV UR30, UR42 ;  /* 0x0000002a001e7c82 */ /* 0x000fe20008000000 */
[----:B-1----:R-:W-:Y:S02]  /*1e00*/  USEL UR29, UR18, URZ, UP0 ;  /* 0x000000ff121d7287 */ /* 0x002fe40008000000 */
[----:B------:R-:W-:Y:S02]  /*1e10*/  UISETP.NE.AND UP0, UPT, UR20, UR31, UPT ;  /* 0x0000001f1400728c */ /* 0x000fe4000bf05270 */
[----:B------:R-:W-:Y:S01]  /*1e20*/  USEL UR28, UR19, URZ, UP2 ;  /* 0x000000ff131c7287 */ /* 0x000fe20009000000 */
[----:B------:R-:W-:Y:S06]  /*1e30*/  UMOV UR18, UR32 ;  /* 0x0000002000127c82 */ /* 0x000fec0008000000 */
[----:B---3--:R-:W-:Y:S05]  /*1e40*/  BRA.U UP0, `(.L_x_23) ;  /* 0xfffffffd00287547 */ /* 0x008fea000b83ffff */
.L_x_18:
[----:B------:R-:W-:Y:S01]  /*1e50*/  ULEA UR4, UR32, UR22, 0x3 ;  /* 0x0000001620047291 */ /* 0x000fe2000f8e18ff */
[----:B-1----:R-:W-:Y:S01]  /*1e60*/  MOV R2, UR33 ;  /* 0x0000002100027c02 */ /* 0x002fe20008000f00 */
[----:B------:R-:W-:Y:S01]  /*1e70*/  @!P1 SYNCS.ARRIVE.TRANS64.A1T0 RZ, [UR22+0x238], RZ ;  /* 0x000238ffffff99a7 */ /* 0x000fe20008100016 */
[----:B------:R-:W-:Y:S02]  /*1e80*/  UISETP.GE.AND UP0, UPT, UR34, 0x1, UPT ;  /* 0x000000012200788c */ /* 0x000fe4000bf06270 */
[----:B------:R-:W-:-:S04]  /*1e90*/  SHF.L.U32 R2, R2, 0x1f, RZ ;  /* 0x0000001f02027819 */ /* 0x000fc800000006ff */
[----:B------:R1:W3:Y:S03]  /*1ea0*/  SYNCS.PHASECHK.TRANS64.TRYWAIT P2, [UR4+0x110], R2 ;  /* 0x00011002ff0075a7 */ /* 0x0002e60008041104 */
[----:B------:R-:W-:Y:S05]  /*1eb0*/  BRA.U !UP0, `(.L_x_24) ;  /* 0x0000000508747547 */ /* 0x000fea000b800000 */
[----:B------:R-:W4:Y:S01]  /*1ec0*/  LDC.64 R8, c[0x0][0x480] ;  /* 0x00012000ff087b82 */ /* 0x000f220000000a00 */
[----:B------:R-:W2:Y:S01]  /*1ed0*/  LDCU UR25, c[0x0][0x390] ;  /* 0x00007200ff1977ac */ /* 0x000ea20008000800 */
[----:B------:R-:W2:Y:S06]  /*1ee0*/  LDCU UR26, c[0x0][0x38c] ;  /* 0x00007180ff1a77ac */ /* 0x000eac0008000800 */
[----:B------:R-:W4:Y:S01]  /*1ef0*/  LDC.64 R6, c[0x0][0x488] ;  /* 0x00012200ff067b82 */ /* 0x000f220000000a00 */
[----:B------:R-:W2:Y:S01]  /*1f00*/  LDCU.64 UR14, c[0x0][0x4b8] ;  /* 0x00009700ff0e77ac */ /* 0x000ea20008000a00 */
[----:B------:R-:W-:Y:S01]  /*1f10*/  UIADD3 UR31, UPT, UPT, UR34, UR31, URZ ;  /* 0x0000001f221f7290 */ /* 0x000fe2000fffe0ff */
[----:B------:R-:W-:-:S05]  /*1f20*/  UMOV UR40, UR34 ;  /* 0x0000002200287c82 */ /* 0x000fca0008000000 */
[----:B-1----:R-:W1:Y:S01]  /*1f30*/  LDC.64 R2, c[0x0][0x490] ;  /* 0x00012400ff027b82 */ /* 0x002e620000000a00 */
[----:B------:R-:W-:Y:S01]  /*1f40*/  UMOV UR38, UR32 ;  /* 0x0000002000267c82 */ /* 0x000fe20008000000 */
[----:B----4-:R-:W-:Y:S01]  /*1f50*/  IMAD.HI.U32 R9, R163, R9, RZ ;  /* 0x00000009a3097227 */ /* 0x010fe200078e00ff */
[----:B------:R-:W-:-:S05]  /*1f60*/  ISETP.NE.AND P1, PT, R8, 0x1, PT ;  /* 0x000000010800780c */ /* 0x000fca0003f25270 */
[----:B------:R-:W4:Y:S01]  /*1f70*/  LDC.64 R4, c[0x0][0x4b0] ;  /* 0x00012c00ff047b82 */ /* 0x000f220000000a00 */
[----:B------:R-:W-:-:S04]  /*1f80*/  SHF.R.U32.HI R6, RZ, R6, R9 ;  /* 0x00000006ff067219 */ /* 0x000fc80000011609 */
        /* <DEDUP_REMOVED lines=10> */
[----:B----4-:R-:W-:Y:S02]  /*2030*/  R2UR UR8, R4 ;  /* 0x00000000040872ca */ /* 0x010fe400000e0000 */
[----:B------:R-:W-:Y:S02]  /*2040*/  R2UR UR9, R9 ;  /* 0x00000000090972ca */ /* 0x000fe400000e0000 */
[----:B------:R-:W-:-:S06]  /*2050*/  R2UR UR6, R5 ;  /* 0x00000000050672ca */ /* 0x000fcc00000e0000 */
[----:B------:R-:W-:Y:S01]  /*2060*/  USEL UR13, UR4, UR13, !UP0 ;  /* 0x0000000d040d7287 */ /* 0x000fe2000c000000 */
[----:B------:R-:W4:Y:S05]  /*2070*/  LDCU.64 UR4, c[0x0][0x4d8] ;  /* 0x00009b00ff0477ac */ /* 0x000f2a0008000a00 */
[----:B------:R-:W-:-:S04]  /*2080*/  IMAD R14, RZ, RZ, -UR13 ;  /* 0x8000000dff0e7e24 */ /* 0x000fc8000f8e02ff */
[----:B------:R-:W-:Y:S01]  /*2090*/  IMAD R14, R7, R14, R6 ;  /* 0x0000000e070e7224 */ /* 0x000fe200078e0206 */
[----:B-1----:R-:W-:-:S04]  /*20a0*/  R2UR UR11, R2 ;  /* 0x00000000020b72ca */ /* 0x002fc800000e0000 */
[----:B------:R-:W-:Y:S02]  /*20b0*/  R2UR UR7, R14 ;  /* 0x000000000e0772ca */ /* 0x000fe400000e0000 */
[----:B------:R-:W-:-:S07]  /*20c0*/  R2UR UR12, R3 ;  /* 0x00000000030c72ca */ /* 0x000fce00000e0000 */
[----:B------:R-:W-:-:S06]  /*20d0*/  UIMAD UR11, UR9, UR8, UR11 ;  /* 0x00000008090b72a4 */ /* 0x000fcc000f8e020b */
[----:B--2-4-:R-:W-:-:S12]  /*20e0*/  UIMAD UR12, UR7, UR6, UR12 ;  /* 0x00000006070c72a4 */ /* 0x014fd8000f8e020c */
.L_x_29:
[----:B------:R-:W-:Y:S01]  /*20f0*/  @!P0 MOV R3, 0x1800 ;  /* 0x0000180000038802 */ /* 0x000fe20000000f00 */
[----:B------:R-:W-:Y:S01]  /*2100*/  ULEA UR9, UR38, UR22, 0x3 ;  /* 0x0000001626097291 */ /* 0x000fe2000f8e18ff */
[----:B--23--:R-:W-:Y:S11]  /*2110*/  @P2 BRA `(.L_x_25) ;  /* 0x0000000000102947 */ /* 0x00cff60003800000 */
[----:B------:R-:W-:Y:S04]  /*2120*/  MOV R2, UR33 ;  /* 0x0000002100027c02 */ /* 0x000fe80008000f00 */
[----:B------:R-:W-:Y:S04]  /*2130*/  SHF.L.U32 R5, R2, 0x1f, RZ ;  /* 0x0000001f02057819 */ /* 0x000fe800000006ff */
[----:B------:R-:W1:Y:S02]  /*2140*/  SYNCS.PHASECHK.TRANS64.TRYWAIT P1, [UR9+0x110], R5 ;  /* 0x00011005ff0075a7 */ /* 0x000e640008021109 */
[----:B-1----:R-:W-:Y:S05]  /*2150*/  @!P1 BRA `(.L_x_26) ;  /* 0x0000005c00ec9947 */ /* 0x002fea0003800000 */
.L_x_25:
[----:B------:R2:W-:Y:S01]  /*2160*/  @!P0 SYNCS.ARRIVE.TRANS64 RZ, [UR9], R3 ;  /* 0x00000003ffff89a7 */ /* 0x0005e20008000009 */
[----:B------:R-:W-:Y:S04]  /*2170*/  BSSY.RECONVERGENT B0, `(.L_x_27) ;  /* 0x0000003000007945 */ /* 0x000fe80003800200 */
[----:B------:R-:W-:Y:S05]  /*2180*/  @P5 BRA `(.L_x_28) ;  /* 0x0000000000045947 */ /* 0x000fea0003800000 */
[----:B------:R-:W-:Y:S05]  /*2190*/  BPT.TRAP 0x1 ;  /* 0x000000040000795c */ /* 0x000fea0000300000 */
.L_x_28:
[----:B------:R-:W-:Y:S05]  /*21a0*/  BSYNC.RECONVERGENT B0 ;  /* 0x0000000000007941 */ /* 0x000fea0003800200 */
.L_x_27:
        /* <DEDUP_REMOVED lines=8> */
[----:B------:R-:W-:Y:S02]  /*2230*/  UIADD3 UR39, UPT, UPT, UR28, 0x1, URZ ;  /* 0x000000011c277890 */ /* 0x000fe4000fffe0ff */
[----:B------:R-:W-:Y:S01]  /*2240*/  UIADD3 UR46, UP1, UPT, UR36, 0x80, URZ ;  /* 0x00000080242e7890 */ /* 0x000fe2000ff3e0ff */
[----:B-1----:R-:W-:Y:S01]  /*2250*/  MOV R2, UR33 ;  /* 0x0000002100027c02 */ /* 0x002fe20008000f00 */
[----:B------:R-:W-:Y:S02]  /*2260*/  UPRMT UR41, UR6, 0x40, UR7 ;  /* 0x0000004006297896 */ /* 0x000fe40008000007 */
[----:B------:R-:W-:Y:S01]  /*2270*/  UISETP.NE.AND UP2, UPT, UR39, UR26, UPT ;  /* 0x0000001a2700728c */ /* 0x000fe2000bf45270 */
[----:B--2---:R-:W-:Y:S01]  /*2280*/  SHF.L.U32 R3, R2, 0x1f, RZ ;  /* 0x0000001f02037819 */ /* 0x004fe200000006ff */
[----:B------:R-:W-:Y:S02]  /*2290*/  USHF.L.U32 UR10, UR30, 0x5, URZ ;  /* 0x000000051e0a7899 */ /* 0x000fe400080006ff */
[----:B------:R-:W-:Y:S01]  /*22a0*/  UIADD3.X UR47, UPT, UPT, URZ, UR37, URZ, UP1, !UPT ;  /* 0x00000025ff2f7290 */ /* 0x000fe20008ffe4ff */
[----:B------:R1:W2:Y:S01]  /*22b0*/  SYNCS.PHASECHK.TRANS64.TRYWAIT P2, [UR8+0x110], R3 ;  /* 0x00011003ff0075a7 */ /* 0x0002a20008041108 */
[----:B------:R-:W-:Y:S02]  /*22c0*/  ULEA UR8, UR38, UR22, 0xc ;  /* 0x0000001626087291 */ /* 0x000fe4000f8e60ff */
[----:B------:R-:W-:Y:S02]  /*22d0*/  UPRMT UR48, UR41, 0x5410, URZ ;  /* 0x0000541029307896 */ /* 0x000fe400080000ff */
[----:B------:R-:W-:Y:S02]  /*22e0*/  UIADD3 UR8, UPT, UPT, UR8, 0x4600, URZ ;  /* 0x0000460008087890 */ /* 0x000fe4000fffe0ff */
[----:B------:R-:W-:Y:S02]  /*22f0*/  UIADD3 UR44, UP0, UPT, UR36, 0x180, URZ ;  /* 0x00000180242c7890 */ /* 0x000fe4000ff1e0ff */
[----:B------:R-:W-:Y:S02]  /*2300*/  ULEA UR16, UR38, UR22, 0xb ;  /* 0x0000001626107291 */ /* 0x000fe4000f8e58ff */
[----:B------:R-:W-:Y:S02]  /*2310*/  UIADD3.X UR45, UPT, UPT, URZ, UR37, URZ, UP0, !UPT ;  /* 0x00000025ff2d7290 */ /* 0x000fe400087fe4ff */
[----:B------:R-:W-:Y:S01]  /*2320*/  UIADD3 UR16, UPT, UPT, UR16, 0x26600, URZ ;  /* 0x0002660010107890 */ /* 0x000fe2000fffe0ff */
[----:B------:R1:W-:Y:S01]  /*2330*/  UTMALDG.4D.IM2COL [UR8], [UR46], UR48 ;  /* 0x000000082e0073b4 */ /* 0x0003e20008058030 */
[----:B------:R-:W-:Y:S02]  /*2340*/  UIADD3 UR38, UPT, UPT, UR29, 0x1, URZ ;  /* 0x000000011d267890 */ /* 0x000fe4000fffe0ff */
[----:B------:R-:W-:Y:S02]  /*2350*/  @UP2 UIADD3 UR38, UPT, UPT, UR29, URZ, URZ ;  /* 0x000000ff1d262290 */ /* 0x000fe4000fffe0ff */
[----:B------:R-:W-:Y:S02]  /*2360*/  UIADD3 UR41, UPT, UPT, UR30, 0x1, URZ ;  /* 0x000000011e297890 */ /* 0x000fe4000fffe0ff */
[----:B------:R-:W-:Y:S02]  /*2370*/  UISETP.NE.AND UP0, UPT, UR38, UR25, UPT ;  /* 0x000000192600728c */ /* 0x000fe4000bf05270 */
[----:B------:R-:W-:Y:S01]  /*2380*/  UIADD3 UR49, UPT, UPT, UR40, -0x1, URZ ;  /* 0xffffffff28317890 */ /* 0x000fe2000fffe0ff */
[----:B------:R-:W-:Y:S01]  /*2390*/  UMOV UR42, 0x0 ;  /* 0x00000000002a7882 */ /* 0x000fe20000000000 */
[----:B------:R-:W-:Y:S01]  /*23a0*/  UMOV UR43, 0x10000000 ;  /* 0x10000000002b7882 */ /* 0x000fe20000000000 */
[----:B------:R-:W-:Y:S01]  /*23b0*/  UMOV UR19, UR27 ;  /* 0x0000001b00137c82 */ /* 0x000fe20008000000 */
[----:B------:R-:W-:Y:S01]  /*23c0*/  UMOV UR20, UR28 ;  /* 0x0000001c00147c82 */ /* 0x000fe20008000000 */
[----:B------:R-:W-:Y:S01]  /*23d0*/  USEL UR28, UR39, URZ, UP2 ;  /* 0x000000ff271c7287 */ /* 0x000fe20009000000 */
[----:B------:R-:W-:Y:S03]  /*23e0*/  UMOV UR21, UR29 ;  /* 0x0000001d00157c82 */ /* 0x000fe60008000000 */
[----:B------:R-:W-:Y:S02]  /*23f0*/  @UP0 UIADD3 UR41, UPT, UPT, UR30, URZ, URZ ;  /* 0x000000ff1e290290 */ /* 0x000fe4000fffe0ff */
[----:B------:R-:W-:Y:S01]  /*2400*/  USEL UR29, UR38, URZ, UP0 ;  /* 0x000000ff261d7287 */ /* 0x000fe20008000000 */
[----:B------:R-:W-:Y:S01]  /*2410*/  UMOV UR17, UR9 ;  /* 0x0000000900117c82 */ /* 0x000fe20008000000 */
[----:B------:R-:W-:Y:S01]  /*2420*/  UMOV UR18, UR10 ;  /* 0x0000000a00127c82 */ /* 0x000fe20008000000 */
[----:B------:R-:W-:Y:S01]  /*2430*/  UISETP.GT.U32.AND UP0, UPT, UR40, 0x1, UPT ;  /* 0x000000012800788c */ /* 0x000fe2000bf04070 */
[----:B------:R1:W-:Y:S01]  /*2440*/  UTMALDG.4D [UR16], [UR44], desc[UR42] ;  /* 0x00002a102c0075b4 */ /* 0x0003e20008019000 */
[----:B------:R-:W-:Y:S01]  /*2450*/  UMOV UR38, UR32 ;  /* 0x0000002000267c82 */ /* 0x000fe20008000000 */
[----:B------:R-:W-:Y:S01]  /*2460*/  UMOV UR40, UR49 ;  /* 0x0000003100287c82 */ /* 0x000fe20008000000 */
[----:B------:R-:W-:Y:S05]  /*2470*/  UMOV UR30, UR41 ;  /* 0x00000029001e7c82 */ /* 0x000fea0008000000 */
[----:B-1----:R-:W-:Y:S05]  /*2480*/  BRA.U UP0, `(.L_x_29) ;  /* 0xfffffffd00187547 */ /* 0x002fea000b83ffff */
.L_x_24:
[----:B------:R-:W-:Y:S01]  /*2490*/  SHF.L.U32 R3, R12, 0x1f, RZ ;  /* 0x0000001f0c037819 */ /* 0x000fe200000006ff */
[----:B------:R-:W-:-:S03]  /*24a0*/  NOP ;  /* 0x0000000000007918 */ /* 0x000fc60000000000 */
[----:B------:R-:W4:Y:S02]  /*24b0*/  SYNCS.PHASECHK.TRANS64.TRYWAIT P1, [UR22+0x240], R3 ;  /* 0x00024003ff0075a7 */ /* 0x000f240008021116 */
[----:B----4-:R-:W-:Y:S05]  /*24c0*/  @!P1 BRA `(.L_x_30) ;  /* 0x0000005c00289947 */ /* 0x010fea0003800000 */
.L_x_121:
[----:B------:R-:W4:Y:S01]  /*24d0*/  LDS.128 R4, [UR22+0x280] ;  /* 0x00028016ff047984 */ /* 0x000f220008000c00 */
[----:B------:R-:W-:Y:S01]  /*24e0*/  UIADD3 UR4, UPT, UPT, UR22, 0x248, URZ ;  /* 0x0000024816047890 */ /* 0x000fe2000fffe0ff */
[----:B------:R-:W-:Y:S01]  /*24f0*/  ISETP.GE.AND P1, PT, R72, 0x1, PT ;  /* 0x000000014800780c */ /* 0x000fe20003f26270 */
[----:B------:R-:W-:Y:S01]  /*2500*/  @!PT LDS RZ, [RZ] ;  /* 0x00000000fffff984 */ /* 0x000fe20000000800 */
[----:B------:R-:W-:Y:S01]  /*2510*/  @!PT LDS RZ, [RZ] ;  /* 0x00000000fffff984 */ /* 0x000fe20000000800 */
[----:B------:R-:W-:Y:S01]  /*2520*/  @!PT LDS RZ, [RZ] ;  /* 0x00000000fffff984 */ /* 0x000fe20000000800 */
[----:B------:R-:W-:Y:S01]  /*2530*/  @!PT LDS RZ, [RZ] ;  /* 0x00000000fffff984 */ /* 0x000fe20000000800 */
[----:B------:R1:W-:Y:S06]  /*2540*/  MEMBAR.ALL.CTA ;  /* 0x0000000000007992 */ /* 0x0003ec0000008000 */
[----:B-1----:R-:W1:Y:S01]  /*2550*/  FENCE.VIEW.ASYNC.S ;  /* 0x00000000000073c6 */ /* 0x002e620000000000 */
[----:B------:R-:W-:-:S09]  /*2560*/  UPRMT UR4, URZ, 0x654, UR4 ;  /* 0x00000654ff047896 */ /* 0x000fd20008000004 */
[----:B-1----:R-:W-:Y:S01]  /*2570*/  SYNCS.ARRIVE.TRANS64.RED.A1T0 RZ, [UR4], RZ ;  /* 0x000000ffffff79a7 */ /* 0x002fe20008100404 */
[----:B----4-:R-:W-:-:S13]  /*2580*/  LOP3.LUT P4, RZ, R6, 0x1, RZ, 0xc0, !PT ;  /* 0x0000000106ff7812 */ /* 0x010fda000788c0ff */
[----:B------:R-:W-:Y:S02]  /*2590*/  @P4 MOV R13, R4 ;  /* 0x00000004000d4202 */ /* 0x000fe40000000f00 */
[----:B------:R-:W-:Y:S01]  /*25a0*/  @P4 LOP3.LUT R10, R5, 0xffff, RZ, 0xc0, !PT ;  /* 0x0000ffff050a4812 */ /* 0x000fe200078ec0ff */
[----:B------:R-:W-:Y:S06]  /*25b0*/  @!P1 BRA `(.L_x_31) ;  /* 0x0000000000b89947 */ /* 0x000fec0003800000 */
[----:B------:R-:W1:Y:S01]  /*25c0*/  LDC.64 R4, c[0x0][0xb18] ;  /* 0x0002c600ff047b82 */ /* 0x000e620000000a00 */
[----:B--2---:R-:W-:-:S07]  /*25d0*/  ISETP.NE.AND P3, PT, R72, 0x1, PT ;  /* 0x000000014800780c */ /* 0x004fce0003f65270 */
[----:B------:R-:W2:Y:S08]  /*25e0*/  LDC.64 R6, c[0x0][0xb10] ;  /* 0x0002c400ff067b82 */ /* 0x000eb00000000a00 */
[----:B------:R-:W4:Y:S08]  /*25f0*/  LDC R8, c[0x0][0xb20] ;  /* 0x0002c800ff087b82 */ /* 0x000f300000000800 */
[----:B------:R-:W3:Y:S01]  /*2600*/  LDC R14, c[0x0][0xb0c] ;  /* 0x0002c300ff0e7b82 */ /* 0x000ee20000000800 */
[----:B-1----:R-:W-:Y:S01]  /*2610*/  IMAD.HI.U32 R9, R0, R5, RZ ;  /* 0x0000000500097227 */ /* 0x002fe200078e00ff */
[----:B------:R-:W-:-:S03]  /*2620*/  ISETP.NE.AND P1, PT, R4, 0x1, PT ;  /* 0x000000010400780c */ /* 0x000fc60003f25270 */
[----:B------:R-:W-:-:S03]  /*2630*/  IMAD.HI.U32 R5, R10, R5, RZ ;  /* 0x000000050a057227 */ /* 0x000fc600078e00ff */
[----:B------:R-:W1:Y:S01]  /*2640*/  LDC.64 R2, c[0x0][0xb28] ;  /* 0x0002ca00ff027b82 */ /* 0x000e620000000a00 */
[----:B--2---:R-:W-:-:S04]  /*2650*/  IMAD.HI.U32 R16, R11, R6, RZ ;  /* 0x000000060b107227 */ /* 0x004fc800078e00ff */
[----:B------:R-:W-:Y:S01]  /*2660*/  IMAD.HI.U32 R18, R13, R6, RZ ;  /* 0x000000060d127227 */ /* 0x000fe200078e00ff */
[----:B------:R-:W-:Y:S02]  /*2670*/  SHF.R.U32.HI R16, RZ, R7, R16 ;  /* 0x00000007ff107219 */ /* 0x000fe40000011610 */
[-C--:B----4-:R-:W-:Y:S02]  /*2680*/  SHF.R.U32.HI R9, RZ, R8.reuse, R9 ;  /* 0x00000008ff097219 */ /* 0x090fe40000011609 */
[----:B------:R-:W-:Y:S02]  /*2690*/  SHF.R.U32.HI R5, RZ, R8, R5 ;  /* 0x00000008ff057219 */ /* 0x000fe40000011605 */
[----:B------:R-:W-:Y:S02]  /*26a0*/  SEL R9, R0, R9, !P1 ;  /* 0x0000000900097207 */ /* 0x000fe40004800000 */
[----:B------:R-:W-:Y:S02]  /*26b0*/  SHF.R.U32.HI R18, RZ, R7, R18 ;  /* 0x00000007ff127219 */ /* 0x000fe40000011612 */
[----:B---3--:R-:W-:-:S02]  /*26c0*/  ISETP.NE.AND P2, PT, R14, 0x1, PT ;  /* 0x000000010e00780c */ /* 0x008fc40003f45270 */
[----:B------:R-:W-:Y:S02]  /*26d0*/  SEL R5, R10, R5, !P1 ;  /* 0x000000050a057207 */ /* 0x000fe40004800000 */
[----:B------:R-:W-:Y:S02]  /*26e0*/  SEL R15, R11, R16, !P2 ;  /* 0x000000100b0f7207 */ /* 0x000fe40005000000 */
[----:B------:R-:W-:Y:S01]  /*26f0*/  SEL R7, R13, R18, !P2 ;  /* 0x000000120d077207 */ /* 0x000fe20005000000 */
[----:B-1----:R-:W-:-:S04]  /*2700*/  IMAD.HI.U32 R16, R9, R2, RZ ;  /* 0x0000000209107227 */ /* 0x002fc800078e00ff */
[----:B------:R-:W-:Y:S01]  /*2710*/  IMAD.HI.U32 R6, R15, R2, RZ ;  /* 0x000000020f067227 */ /* 0x000fe200078e00ff */
[----:B------:R-:W-:-:S04]  /*2720*/  @P3 SHF.R.U32.HI R9, RZ, R3, R16 ;  /* 0x00000003ff093219 */ /* 0x000fc80000011610 */
[----:B------:R-:W-:Y:S01]  /*2730*/  @P3 SHF.R.U32.HI R15, RZ, R3, R6 ;  /* 0x00000003ff0f3219 */ /* 0x000fe20000011606 */
[----:B------:R-:W-:-:S04]  /*2740*/  IMAD R9, R72, R9, RZ ;  /* 0x0000000948097224 */ /* 0x000fc800078e02ff */
[----:B------:R-:W-:Y:S01]  /*2750*/  IMAD R6, R72, R15, RZ ;  /* 0x0000000f48067224 */ /* 0x000fe200078e02ff */
[C---:B------:R-:W-:Y:S02]  /*2760*/  ISETP.GE.AND P1, PT, R5.reuse, R9, PT ;  /* 0x000000090500720c */ /* 0x040fe40003f26270 */
[----:B------:R-:W-:Y:S02]  /*2770*/  IADD3 R9, PT, PT, -R5, RZ, RZ ;  /* 0x000000ff05097210 */ /* 0x000fe40007ffe1ff */
[----:B------:R-:W-:Y:S01]  /*2780*/  ISETP.GE.OR P1, PT, R7, R6, P1 ;  /* 0x000000060700720c */ /* 0x000fe20000f26670 */
[----:B------:R-:W-:-:S04]  /*2790*/  IMAD.HI.U32 R6, R5, R2, RZ ;  /* 0x0000000205067227 */ /* 0x000fc800078e00ff */
[----:B------:R-:W-:Y:S01]  /*27a0*/  IMAD R9, R4, R9, R10 ;  /* 0x0000000904097224 */ /* 0x000fe200078e020a */
[----:B------:R-:W-:-:S04]  /*27b0*/  SHF.R.U32.HI R6, RZ, R3, R6 ;  /* 0x00000003ff067219 */ /* 0x000fc80000011606 */
[----:B------:R-:W-:-:S03]  /*27c0*/  SEL R6, R5, R6, !P3 ;  /* 0x0000000605067207 */ /* 0x000fc60005800000 */
[----:B------:R-:W-:-:S04]  /*27d0*/  @!P1 IMAD.HI.U32 R8, R7, R2, RZ ;  /* 0x0000000207089227 */ /* 0x000fc800078e00ff */
[----:B------:R-:W-:Y:S01]  /*27e0*/  IMAD.MOV R2, RZ, RZ, -R6 ;  /* 0x000000ffff027224 */ /* 0x000fe200078e0a06 */
[----:B------:R-:W-:-:S03]  /*27f0*/  @!P1 SHF.R.U32.HI R8, RZ, R3, R8 ;  /* 0x00000003ff089219 */ /* 0x000fc60000011608 */
[----:B------:R-:W-:Y:S01]  /*2800*/  IMAD R2, R72, R2, R5 ;  /* 0x0000000248027224 */ /* 0x000fe200078e0205 */
[----:B------:R-:W-:-:S05]  /*2810*/  @!P1 SEL R3, R7, R8, !P3 ;  /* 0x0000000807039207 */ /* 0x000fca0005800000 */
[--C-:B------:R-:W-:Y:S02]  /*2820*/  @!P1 IMAD.IADD R6, R6, 0x1, -R3.reuse ;  /* 0x0000000106069824 */ /* 0x100fe400078e0a03 */
[----:B------:R-:W-:Y:S01]  /*2830*/  @!P1 IMAD R3, R2, R15, R3 ;  /* 0x0000000f02039224 */ /* 0x000fe200078e0203 */
[----:B------:R-:W-:Y:S01]  /*2840*/  IADD3 R2, PT, PT, -R7, RZ, RZ ;  /* 0x000000ff07027210 */ /* 0x000fe20007ffe1ff */
[----:B------:R-:W-:Y:S02]  /*2850*/  @!P1 IMAD R5, R72, R6, R7 ;  /* 0x0000000648059224 */ /* 0x000fe400078e0207 */
[----:B------:R-:W-:Y:S02]  /*2860*/  @!P1 IMAD.MOV.U32 R7, RZ, RZ, R3 ;  /* 0x000000ffff079224 */ /* 0x000fe400078e0003 */
[----:B------:R-:W-:Y:S02]  /*2870*/  IMAD R2, R14, R2, R13 ;  /* 0x000000020e027224 */ /* 0x000fe400078e020d */
[----:B------:R-:W-:-:S02]  /*2880*/  IMAD R10, R5, R4, R9 ;  /* 0x00000004050a7224 */ /* 0x000fc400078e0209 */
[----:B------:R-:W-:Y:S02]  /*2890*/  IMAD R13, R7, R14, R2 ;  /* 0x0000000e070d7224 */ /* 0x000fe400078e0202 */
.L_x_31:
[----:B------:R-:W1:Y:S02]  /*28a0*/  LDCU UR4, c[0x0][0xb30] ;  /* 0x00016600ff0477ac */ /* 0x000e640008000800 */
[----:B-1----:R-:W-:-:S09]  /*28b0*/  UISETP.NE.AND UP0, UPT, UR4, 0x1, UPT ;  /* 0x000000010400788c */ /* 0x002fd2000bf05270 */
[----:B------:R-:W-:Y:S05]  /*28c0*/  BRA.U UP0, `(.L_x_32) ;  /* 0x0000000100407547 */ /* 0x000fea000b800000 */
[----:B------:R-:W1:Y:S08]  /*28d0*/  LDC.64 R4, c[0x0][0xb10] ;  /* 0x0002c400ff047b82 */ /* 0x000e700000000a00 */
[----:B------:R-:W4:Y:S08]  /*28e0*/  LDC.64 R2, c[0x0][0xb18] ;  /* 0x0002c600ff027b82 */ /* 0x000f300000000a00 */
[----:B------:R-:W2:Y:S08]  /*28f0*/  LDC R6, c[0x0][0xb20] ;  /* 0x0002c800ff067b82 */ /* 0x000eb00000000800 */
[----:B------:R-:W3:Y:S01]  /*2900*/  LDC R8, c[0x0][0xb0c] ;  /* 0x0002c300ff087b82 */ /* 0x000ee20000000800 */
[----:B-1----:R-:W-:-:S05]  /*2910*/  IMAD.HI.U32 R4, R13, R4, RZ ;  /* 0x000000040d047227 */ /* 0x002fca00078e00ff */
[----:B------:R-:W-:Y:S01]  /*2920*/  SHF.R.U32.HI R4, RZ, R5, R4 ;  /* 0x00000005ff047219 */ /* 0x000fe20000011604 */
[----:B----4-:R-:W-:Y:S01]  /*2930*/  IMAD.HI.U32 R3, R10, R3, RZ ;  /* 0x000000030a037227 */ /* 0x010fe200078e00ff */
[----:B------:R-:W-:-:S04]  /*2940*/  ISETP.NE.AND P1, PT, R2, 0x1, PT ;  /* 0x000000010200780c */ /* 0x000fc80003f25270 */
[----:B--2---:R-:W-:-:S04]  /*2950*/  SHF.R.U32.HI R3, RZ, R6, R3 ;  /* 0x00000006ff037219 */ /* 0x004fc80000011603 */
[----:B------:R-:W-:Y:S02]  /*2960*/  SEL R3, R10, R3, !P1 ;  /* 0x000000030a037207 */ /* 0x000fe40004800000 */
[----:B---3--:R-:W-:-:S04]  /*2970*/  ISETP.NE.AND P2, PT, R8, 0x1, PT ;  /* 0x000000010800780c */ /* 0x008fc80003f45270 */
[----:B------:R-:W-:-:S05]  /*2980*/  SEL R4, R13, R4, !P2 ;  /* 0x000000040d047207 */ /* 0x000fca0005000000 */
[----:B------:R-:W-:Y:S02]  /*2990*/  IMAD.IADD R5, R3, 0x1, -R4 ;  /* 0x0000000103057824 */ /* 0x000fe400078e0a04 */
[----:B------:R-:W-:Y:S02]  /*29a0*/  IMAD.IADD R3, R4, 0x1, -R3 ;  /* 0x0000000104037824 */ /* 0x000fe400078e0a03 */
[----:B------:R-:W-:Y:S02]  /*29b0*/  IMAD R13, R5, R8, R13 ;  /* 0x00000008050d7224 */ /* 0x000fe400078e020d */
[----:B------:R-:W-:-:S07]  /*29c0*/  IMAD R10, R3, R2, R10 ;  /* 0x00000002030a7224 */ /* 0x000fce00078e020a */
.L_x_32:
[----:B------:R-:W-:Y:S01]  /*29d0*/  UMOV UR20, UR31 ;  /* 0x0000001f00147c82 */ /* 0x000fe20008000000 */
[----:B------:R-:W-:Y:S01]  /*29e0*/  PLOP3.LUT P1, PT, PT, PT, PT, 0x80, 0x8 ;  /* 0x000000000008781c */ /* 0x000fe20003f2f070 */
[----:B------:R-:W-:Y:S01]  /*29f0*/  IMAD.IADD R163, R13, 0x1, R160 ;  /* 0x000000010da37824 */ /* 0x000fe200078e02a0 */
[----:B------:R-:W-:Y:S01]  /*2a00*/  LOP3.LUT R12, R12, 0x1, RZ, 0x3c, !PT ;  /* 0x000000010c0c7812 */ /* 0x000fe200078e3cff */
[----:B------:R-:W-:Y:S01]  /*2a10*/  IMAD.IADD R161, R10, 0x1, R143 ;  /* 0x000000010aa17824 */ /* 0x000fe200078e028f */
[----:B------:R-:W-:Y:S09]  /*2a20*/  @P4 BRA `(.L_x_33) ;  /* 0xffffffec00604947 */ /* 0x000ff2000383ffff */
[----:B------:R-:W-:Y:S01]  /*2a30*/  UIADD3 UR22, UPT, UPT, UR22, 0x110, URZ ;  /* 0x0000011016167890 */ /* 0x000fe2000fffe0ff */
[----:B------:R-:W-:-:S03]  /*2a40*/  MOV R3, UR33 ;  /* 0x0000002100037c02 */ /* 0x000fc60008000f00 */
[----:B------:R-:W-:Y:S01]  /*2a50*/  ULEA UR4, UR32, UR22, 0x3 ;  /* 0x0000001620047291 */ /* 0x000fe2000f8e18ff */
[----:B------:R-:W-:-:S08]  /*2a60*/  SHF.L.U32 R3, R3, 0x1f, RZ ;  /* 0x0000001f03037819 */ /* 0x000fd000000006ff */
[----:B------:R-:W1:Y:S02]  /*2a70*/  SYNCS.PHASECHK.TRANS64.TRYWAIT P0, [UR4], R3 ;  /* 0x00000003ff0075a7 */ /* 0x000e640008001104 */
[----:B-1----:R-:W-:Y:S05]  /*2a80*/  @!P0 BRA `(.L_x_34) ;  /* 0x0000005400d08947 */ /* 0x002fea0003800000 */
.L_x_123:
[----:B------:R-:W-:-:S04]  /*2a90*/  UIADD3 UR6, UPT, UPT, UR32, 0x1, URZ ;  /* 0x0000000120067890 */ /* 0x000fc8000fffe0ff */
[----:B------:R-:W-:-:S04]  /*2aa0*/  UISETP.NE.AND UP0, UPT, UR6, 0x22, UPT ;  /* 0x000000220600788c */ /* 0x000fc8000bf05270 */
[----:B------:R-:W-:Y:S02]  /*2ab0*/  USEL UR5, URZ, 0x1, UP0 ;  /* 0x00000001ff057887 */ /* 0x000fe40008000000 */
[----:B------:R-:W-:Y:S02]  /*2ac0*/  USEL UR6, UR6, URZ, UP0 ;  /* 0x000000ff06067287 */ /* 0x000fe40008000000 */
[----:B------:R-:W-:Y:S02]  /*2ad0*/  ULOP3.LUT UR5, UR33, UR5, URZ, 0x3c, !UPT ;  /* 0x0000000521057292 */ /* 0x000fe4000f8e3cff */
[----:B------:R-:W-:-:S04]  /*2ae0*/  ULEA UR4, UR6, UR22, 0x3 ;  /* 0x0000001606047291 */ /* 0x000fc8000f8e18ff */
[----:B-1----:R-:W-:-:S04]  /*2af0*/  MOV R3, UR5 ;  /* 0x0000000500037c02 */ /* 0x002fc80008000f00 */
[----:B------:R-:W-:-:S04]  /*2b00*/  SHF.L.U32 R3, R3, 0x1f, RZ ;  /* 0x0000001f03037819 */ /* 0x000fc800000006ff */
[----:B------:R-:W1:Y:S02]  /*2b10*/  SYNCS.PHASECHK.TRANS64.TRYWAIT P0, [UR4], R3 ;  /* 0x00000003ff0075a7 */ /* 0x000e640008001104 */
[----:B-1----:R-:W-:Y:S05]  /*2b20*/  @!P0 BRA `(.L_x_35) ;  /* 0x0000005400c08947 */ /* 0x002fea0003800000 */
.L_x_125:
        /* <DEDUP_REMOVED lines=10> */
.L_x_127:
        /* <DEDUP_REMOVED lines=10> */
.L_x_129:
        /* <DEDUP_REMOVED lines=10> */
.L_x_131:
        /* <DEDUP_REMOVED lines=10> */
.L_x_133:
        /* <DEDUP_REMOVED lines=10> */
.L_x_135:
        /* <DEDUP_REMOVED lines=10> */
.L_x_137:
        /* <DEDUP_REMOVED lines=10> */
.L_x_139:
        /* <DEDUP_REMOVED lines=10> */
.L_x_141:
        /* <DEDUP_REMOVED lines=10> */
.L_x_143:
        /* <DEDUP_REMOVED lines=10> */
.L_x_145:
        /* <DEDUP_REMOVED lines=10> */
.L_x_147:
        /* <DEDUP_REMOVED lines=10> */
.L_x_149:
        /* <DEDUP_REMOVED lines=10> */
.L_x_151:
        /* <DEDUP_REMOVED lines=10> */
.L_x_153:
        /* <DEDUP_REMOVED lines=10> */
.L_x_155:
        /* <DEDUP_REMOVED lines=10> */
.L_x_157:
        /* <DEDUP_REMOVED lines=10> */
.L_x_159:
        /* <DEDUP_REMOVED lines=10> */
.L_x_161:
        /* <DEDUP_REMOVED lines=10> */
.L_x_163:
        /* <DEDUP_REMOVED lines=10> */
.L_x_165:
        /* <DEDUP_REMOVED lines=10> */
.L_x_167:
        /* <DEDUP_REMOVED lines=10> */
.L_x_169:
        /* <DEDUP_REMOVED lines=10> */
.L_x_171:
        /* <DEDUP_REMOVED lines=10> */
.L_x_173:
        /* <DEDUP_REMOVED lines=10> */
.L_x_175:
        /* <DEDUP_REMOVED lines=10> */
.L_x_177:
        /* <DEDUP_REMOVED lines=10> */
.L_x_179:
        /* <DEDUP_REMOVED lines=10> */
.L_x_181:
        /* <DEDUP_REMOVED lines=10> */
.L_x_183:
        /* <DEDUP_REMOVED lines=10> */
.L_x_185:
        /* <DEDUP_REMOVED lines=10> */
.L_x_187:
[----:B------:R-:W-:-:S04]  /*3e90*/  UIADD3 UR6, UPT, UPT, UR6, 0x1, URZ ;  /* 0x0000000106067890 */ /* 0x000fc8000fffe0ff */
[----:B------:R-:W-:-:S04]  /*3ea0*/  UISETP.NE.AND UP0, UPT, UR6, 0x22, UPT ;  /* 0x000000220600788c */ /* 0x000fc8000bf05270 */
[----:B------:R-:W-:Y:S02]  /*3eb0*/  USEL UR4, URZ, 0x1, UP0 ;  /* 0x00000001ff047887 */ /* 0x000fe40008000000 */
[----:B------:R-:W-:Y:S02]  /*3ec0*/  USEL UR6, UR6, URZ, UP0 ;  /* 0x000000ff06067287 */ /* 0x000fe40008000000 */
[----:B------:R-:W-:Y:S02]  /*3ed0*/  ULOP3.LUT UR4, UR5, UR4, URZ, 0x3c, !UPT ;  /* 0x0000000405047292 */ /* 0x000fe4000f8e3cff */
[----:B------:R-:W-:-:S04]  /*3ee0*/  ULEA UR6, UR6, UR22, 0x3 ;  /* 0x0000001606067291 */ /* 0x000fc8000f8e18ff */
[----:B------:R-:W-:Y:S02]  /*3ef0*/  IMAD.U32 R2, RZ, RZ, UR4 ;  /* 0x00000004ff027e24 */ /* 0x000fe4000f8e00ff */
[----:B-1----:R-:W-:-:S03]  /*3f00*/  MOV R0, UR6 ;  /* 0x0000000600007c02 */ /* 0x002fc60008000f00 */
[----:B------:R-:W-:-:S07]  /*3f10*/  SHF.L.U32 R3, R2, 0x1f, RZ ;  /* 0x0000001f02037819 */ /* 0x000fce00000006ff */
.L_x_67:
[----:B-1----:R1:W4:Y:S02]  /*3f20*/  SYNCS.PHASECHK.TRANS64.TRYWAIT P0, [R0+URZ], R3 ;  /* 0x00000003000075a7 */ /* 0x00232400080011ff */
[----:B----4-:R-:W-:Y:S05]  /*3f30*/  @!P0 NANOSLEEP.SYNCS 0x989680 ;  /* 0x009896800000895d */ /* 0x010fea0003900000 */
[----:B------:R-:W4:Y:S02]  /*3f40*/  @!P0 SYNCS.PHASECHK.TRANS64 P0, [R0+URZ], R3 ;  /* 0x00000003000085a7 */ /* 0x000f2400080010ff */
[----:B----4-:R-:W-:Y:S05]  /*3f50*/  @P0 EXIT ;  /* 0x000000000000094d */ /* 0x010fea0003800000 */
[----:B------:R-:W-:Y:S05]  /*3f60*/  BRA `(.L_x_67) ;  /* 0xfffffffc00ec7947 */ /* 0x000fea000383ffff */
.L_x_17:
[----:B------:R-:W-:-:S04]  /*3f70*/  UISETP.NE.AND UP0, UPT, UR48, URZ, UPT ;  /* 0x000000ff3000728c */ /* 0x000fc8000bf05270 */
[----:B------:R-:W-:-:S09]  /*3f80*/  UISETP.NE.OR UP0, UPT, UR6, 0x1, UP0 ;  /* 0x000000010600788c */ /* 0x000fd20008705670 */
[----:B------:R-:W-:Y:S05]  /*3f90*/  BRA.U UP0, `(.L_x_68) ;  /* 0x0000000100b07547 */ /* 0x000fea000b800000 */
[----:B------:R-:W-:Y:S01]  /*3fa0*/  UMOV UR4, 0x400 ;  /* 0x0000040000047882 */ /* 0x000fe20000000000 */
[----:B------:R-:W-:Y:S01]  /*3fb0*/  HFMA2 R3, -RZ, RZ, 0, 5.9604644775390625e-08 ;  /* 0x00000001ff037431 */ /* 0x000fe200000001ff */
[----:B------:R-:W-:Y:S01]  /*3fc0*/  ULEA UR48, UR48, UR4, 0x18 ;  /* 0x0000000430307291 */ /* 0x000fe2000f8ec0ff */
[----:B------:R-:W-:Y:S01]  /*3fd0*/  ISETP.NE.AND P0, PT, R2, RZ, PT ;  /* 0x000000ff0200720c */ /* 0x000fe20003f05270 */
[----:B------:R-:W-:Y:S02]  /*3fe0*/  IMAD.MOV.U32 R8, RZ, RZ, RZ ;  /* 0x000000ffff087224 */ /* 0x000fe400078e00ff */
[----:B------:R-:W-:Y:S02]  /*3ff0*/  UIADD3 UR6, UPT, UPT, UR48, 0x248, URZ ;  /* 0x0000024830067890 */ /* 0x000fe4000fffe0ff */
[----:B------:R-:W-:Y:S02]  /*4000*/  UIADD3 UR7, UPT, UPT, UR48, 0x240, URZ ;  /* 0x0000024030077890 */ /* 0x000fe4000fffe0ff */
[----:B------:R-:W-:-:S12]  /*4010*/  UPRMT UR6, URZ, 0x654, UR6 ;  /* 0x00000654ff067896 */ /* 0x000fd80008000006 */
.L_x_71:
[----:B------:R-:W-:Y:S01]  /*4020*/  SHF.L.U32 R7, R3, 0x1f, RZ ;  /* 0x0000001f03077819 */ /* 0x000fe200000006ff */
[----:B------:R-:W-:Y:S02]  /*4030*/  IMAD.U32 R9, RZ, RZ, UR7 ;  /* 0x00000007ff097e24 */ /* 0x000fe4000f8e00ff */
[----:B------:R-:W-:Y:S01]  /*4040*/  @!P0 IMAD.MOV.U32 R5, RZ, RZ, 0x10 ;  /* 0x00000010ff058424 */ /* 0x000fe200078e00ff */
[----:B------:R-:W1:Y:S02]  /*4050*/  SYNCS.PHASECHK.TRANS64.TRYWAIT P1, [UR48+0x248], R7 ;  /* 0x00024807ff0075a7 */ /* 0x000e640008021130 */
[----:B------:R-:W-:-:S04]  /*4060*/  PRMT R9, R2, 0x654, R9 ;  /* 0x0000065402097816 */ /* 0x000fc80000000009 */
[----:B------:R-:W-:Y:S01]  /*4070*/  SEL R0, R9, R0, !P0 ;  /* 0x0000000009007207 */ /* 0x000fe20004000000 */
[----:B-1----:R-:W-:Y:S06]  /*4080*/  @!P1 BRA `(.L_x_69) ;  /* 0x0000004c00689947 */ /* 0x002fec0003800000 */
.L_x_189:
[----:B------:R-:W-:Y:S01]  /*4090*/  UIADD3 UR4, UPT, UPT, UR48, 0x280, URZ ;  /* 0x0000028030047890 */ /* 0x000fe2000fffe0ff */
[----:B------:R2:W-:Y:S01]  /*40a0*/  @!P0 SYNCS.ARRIVE.TRANS64.RED RZ, [R0+URZ], R5 ;  /* 0x0000000500ff89a7 */ /* 0x0005e200080004ff */
[----:B------:R-:W-:Y:S01]  /*40b0*/  UIADD3 UR5, UPT, UPT, UR48, 0x240, URZ ;  /* 0x0000024030057890 */ /* 0x000fe2000fffe0ff */
[----:B------:R-:W-:-:S08]  /*40c0*/  LOP3.LUT R3, R3, 0x1, RZ, 0x3c, !PT ;  /* 0x0000000103037812 */ /* 0x000fd000078e3cff */
[----:B------:R-:W-:Y:S06]  /*40d0*/  UGETNEXTWORKID.BROADCAST [UR4], [UR5] ;  /* 0x00000000040073ca */ /* 0x000fec0008000100 */
[----:B--2---:R-:W-:-:S04]  /*40e0*/  SHF.L.U32 R5, R8, 0x1f, RZ ;  /* 0x0000001f08057819 */ /* 0x004fc800000006ff */
[----:B------:R-:W2:Y:S02]  /*40f0*/  SYNCS.PHASECHK.TRANS64.TRYWAIT P1, [UR48+0x240], R5 ;  /* 0x00024005ff0075a7 */ /* 0x000ea40008021130 */
[----:B--2---:R-:W-:Y:S05]  /*4100*/  @!P1 BRA `(.L_x_70) ;  /* 0x0000004c00609947 */ /* 0x004fea0003800000 */
.L_x_191:
[----:B-1----:R-:W1:Y:S01]  /*4110*/  LDS.128 R4, [UR48+0x280] ;  /* 0x00028030ff047984 */ /* 0x002e620008000c00 */
[----:B------:R-:W-:Y:S01]  /*4120*/  LOP3.LUT R8, R8, 0x1, RZ, 0x3c, !PT ;  /* 0x0000000108087812 */ /* 0x000fe200078e3cff */
[----:B------:R-:W-:Y:S01]  /*4130*/  @!PT LDS RZ, [RZ] ;  /* 0x00000000fffff984 */ /* 0x000fe20000000800 */
[----:B------:R-:W-:Y:S01]  /*4140*/  @!PT LDS RZ, [RZ] ;  /* 0x00000000fffff984 */ /* 0x000fe20000000800 */
[----:B------:R-:W-:Y:S01]  /*4150*/  @!PT LDS RZ, [RZ] ;  /* 0x00000000fffff984 */ /* 0x000fe20000000800 */
[----:B------:R-:W-:Y:S01]  /*4160*/  @!PT LDS RZ, [RZ] ;  /* 0x00000000fffff984 */ /* 0x000fe20000000800 */
[----:B------:R2:W-:Y:S06]  /*4170*/  MEMBAR.ALL.CTA ;  /* 0x0000000000007992 */ /* 0x0005ec0000008000 */
[----:B--2---:R-:W2:Y:S02]  /*4180*/  FENCE.VIEW.ASYNC.S ;  /* 0x00000000000073c6 */ /* 0x004ea40000000000 */
[----:B--2---:R-:W-:Y:S01]  /*4190*/  SYNCS.ARRIVE.TRANS64.RED.A1T0 RZ, [UR6], RZ ;  /* 0x000000ffffff79a7 */ /* 0x004fe20008100406 */
[----:B-1----:R-:W-:-:S13]  /*41a0*/  LOP3.LUT P1, RZ, R6, 0x1, RZ, 0xc0, !PT ;  /* 0x0000000106ff7812 */ /* 0x002fda000782c0ff */
[----:B------:R-:W-:Y:S05]  /*41b0*/  @P1 BRA `(.L_x_71) ;  /* 0xfffffffc00981947 */ /* 0x000fea000383ffff */
[----:B------:R-:W-:-:S04]  /*41c0*/  SHF.L.U32 R0, R3, 0x1f, RZ ;  /* 0x0000001f03007819 */ /* 0x000fc800000006ff */
[----:B------:R-:W1:Y:S02]  /*41d0*/  SYNCS.PHASECHK.TRANS64 P0, [UR48+0x248], R0 ;  /* 0x00024800ff0075a7 */ /* 0x000e640008001030 */
[----:B-1----:R-:W-:Y:S05]  /*41e0*/  @P0 EXIT ;  /* 0x000000000000094d */ /* 0x002fea0003800000 */
[----:B------:R-:W-:-:S07]  /*41f0*/  MOV R0, UR48 ;  /* 0x0000003000007c02 */ /* 0x000fce0008000f00 */
.L_x_72:
[----:B-1----:R-:W-:-:S04]  /*4200*/  SHF.L.U32 R5, R3, 0x1f, RZ ;  /* 0x0000001f03057819 */ /* 0x002fc800000006ff */
[----:B------:R1:W2:Y:S03]  /*4210*/  SYNCS.PHASECHK.TRANS64.TRYWAIT P0, [R0+URZ+0x248], R5 ;  /* 0x00024805000075a7 */ /* 0x0002a600080011ff */
[----:B--2---:R-:W-:Y:S05]  /*4220*/  @!P0 NANOSLEEP.SYNCS 0x989680 ;  /* 0x009896800000895d */ /* 0x004fea0003900000 */
[----:B------:R-:W2:Y:S02]  /*4230*/  @!P0 SYNCS.PHASECHK.TRANS64 P0, [R0+URZ+0x248], R5 ;  /* 0x00024805000085a7 */ /* 0x000ea400080010ff */
[----:B--2---:R-:W-:Y:S05]  /*4240*/  @P0 EXIT ;  /* 0x000000000000094d */ /* 0x004fea0003800000 */
[----:B------:R-:W-:Y:S05]  /*4250*/  BRA `(.L_x_72) ;  /* 0xfffffffc00e87947 */ /* 0x000fea000383ffff */
.L_x_68:
[----:B------:R-:W-:-:S09]  /*4260*/  UISETP.NE.AND UP0, UPT, UR6, URZ, UPT ;  /* 0x000000ff0600728c */ /* 0x000fd2000bf05270 */
[----:B------:R-:W-:Y:S05]  /*4270*/  BRA.U UP0, `(.L_x_73) ;  /* 0x0000000d00187547 */ /* 0x000fea000b800000 */
[----:B------:R-:W-:Y:S01]  /*4280*/  UMOV UR4, 0x40 ;  /* 0x0000004000047882 */ /* 0x000fe20000000000 */
[----:B------:R-:W-:Y:S01]  /*4290*/  NOP ;  /* 0x0000000000007918 */ /* 0x000fe20000000000 */
[----:B------:R-:W-:Y:S01]  /*42a0*/  ULEA UR4, UR48, UR4, 0x18 ;  /* 0x0000000430047291 */ /* 0x000fe2000f8ec0ff */
[----:B------:R-:W-:Y:S02]  /*42b0*/  UMOV UR5, 0x400 ;  /* 0x0000040000057882 */ /* 0x000fe40000000000 */
[----:B------:R-:W-:-:S06]  /*42c0*/  ULEA UR48, UR48, UR5, 0x18 ;  /* 0x0000000530307291 */ /* 0x000fcc000f8ec0ff */
[----:B------:R-:W1:Y:S02]  /*42d0*/  LDS.U8 R0, [UR4+0x1c] ;  /* 0x00001c04ff007984 */ /* 0x000e640008000000 */
[----:B-1----:R-:W-:-:S13]  /*42e0*/  ISETP.NE.AND P0, PT, R0, RZ, PT ;  /* 0x000000ff0000720c */ /* 0x002fda0003f05270 */
[----:B------:R-:W-:Y:S05]  /*42f0*/  @P0 BRA `(.L_x_74) ;  /* 0x0000000000580947 */ /* 0x000fea0003800000 */
[----:B------:R-:W-:-:S13]  /*4300*/  ELECT P0, URZ, PT ;  /* 0x0000000000ff782f */ /* 0x000fda0003800000 */
[----:B------:R-:W-:Y:S05]  /*4310*/  @!P0 BRA `(.L_x_75) ;  /* 0x0000000000608947 */ /* 0x000fea0003800000 */
[----:B------:R-:W-:Y:S01]  /*4320*/  UMOV UR5, 0x10 ;  /* 0x0000001000057882 */ /* 0x000fe20000000000 */
[----:B------:R-:W-:Y:S01]  /*4330*/  HFMA2 R0, -RZ, RZ, 0, 5.9604644775390625e-08 ;  /* 0x00000001ff007431 */ /* 0x000fe200000001ff */
[----:B------:R-:W-:-:S03]  /*4340*/  MOV R2, 0xffff ;  /* 0x0000ffff00027802 */ /* 0x000fc60000000f00 */
[----:B------:R-:W-:Y:S04]  /*4350*/  DEPBAR.LE SB1, 0x36 ;  /* 0x00009d800000791a */ /* 0x000fe80000000000 */
[----:B------:R-:W1:Y:S02]  /*4360*/  UTCATOMSWS.FIND_AND_SET.ALIGN UP0, UR5, UR5 ;  /* 0x00000005000575e3 */ /* 0x000e640008000800 */
[----:B-1----:R-:W-:Y:S01]  /*4370*/  MOV R3, UR5 ;  /* 0x0000000500037c02 */ /* 0x002fe20008000f00 */
[----:B------:R-:W-:Y:S06]  /*4380*/  BRA.U UP0, `(.L_x_76) ;  /* 0x0000000100187547 */ /* 0x000fec000b800000 */
.L_x_77:
[----:B------:R-:W-:Y:S05]  /*4390*/  NANOSLEEP 0x64 ;  /* 0x000000640000795d */ /* 0x000fea0003800000 */
[----:B------:R-:W-:-:S05]  /*43a0*/  UMOV UR5, 0x10 ;  /* 0x0000001000057882 */ /* 0x000fca0000000000 */
[----:B------:R-:W-:Y:S04]  /*43b0*/  DEPBAR.LE SB1, 0x36 ;  /* 0x00009d800000791a */ /* 0x000fe80000000000 */
[----:B------:R-:W1:Y:S02]  /*43c0*/  UTCATOMSWS.FIND_AND_SET.ALIGN UP0, UR5, UR5 ;  /* 0x00000005000575e3 */ /* 0x000e640008000800 */
[----:B-1----:R-:W-:Y:S01]  /*43d0*/  MOV R3, UR5 ;  /* 0x0000000500037c02 */ /* 0x002fe20008000f00 */
[----:B------:R-:W-:Y:S05]  /*43e0*/  BRA.U !UP0, `(.L_x_77) ;  /* 0xfffffffd08e87547 */ /* 0x000fea000b83ffff */
.L_x_76:
[-C--:B------:R-:W-:Y:S02]  /*43f0*/  SHF.L.U32 R2, R2, R3.reuse, RZ ;  /* 0x0000000302027219 */ /* 0x080fe400000006ff */
[----:B------:R-:W-:Y:S01]  /*4400*/  SHF.L.U32 R0, R0, R3, RZ ;  /* 0x0000000300007219 */ /* 0x000fe200000006ff */
[----:B------:R-:W-:Y:S02]  /*4410*/  IMAD.SHL.U32 R3, R3, 0x20, RZ ;  /* 0x0000002003037824 */ /* 0x000fe400078e00ff */
[----:B------:R1:W-:Y:S04]  /*4420*/  ATOMS.OR RZ, [UR4+0x14], R2 ;  /* 0x00001402ffff798c */ /* 0x0003e8000b000004 */
[----:B------:R1:W-:Y:S04]  /*4430*/  ATOMS.OR RZ, [UR4+0x18], R0 ;  /* 0x00001800ffff798c */ /* 0x0003e8000b000004 */
[----:B------:R1:W-:Y:S01]  /*4440*/  STS [UR48+0x290], R3 ;  /* 0x00029003ff007988 */ /* 0x0003e20008000830 */
[----:B------:R-:W-:Y:S05]  /*4450*/  BRA `(.L_x_75) ;  /* 0x0000000000107947 */ /* 0x000fea0003800000 */
.L_x_74:
[----:B------:R-:W-:Y:S02]  /*4460*/  MOV R0, 0xffffffff ;  /* 0xffffffff00007802 */ /* 0x000fe40000000f00 */
[----:B------:R-:W-:-:S03]  /*4470*/  MOV R2, 0x44a0 ;  /* 0x000044a000027802 */ /* 0x000fc60000000f00 */
[----:B------:R1:W-:Y:S04]  /*4480*/  STS [UR48+0x290], R0 ;  /* 0x00029000ff007988 */ /* 0x0003e80008000830 */
[----:B-1-3-5:R-:W-:Y:S05]  /*4490*/  CALL.REL.NOINC `($__internal_1_$__cuda_sm10x_tcgen05_guardrail_trap_phase_invalid_during_alloc) ;  /* 0x0000004c00a47944 */ /* 0x02afea0003c00000 */
.L_x_75:
[----:B------:R-:W-:Y:S05]  /*44a0*/  WARPSYNC.ALL ;  /* 0x0000000000007948 */ /* 0x000fea0003800000 */
[----:B------:R-:W2:Y:S01]  /*44b0*/  S2UR UR6, SR_CgaCtaId ;  /* 0x00000000000679c3 */ /* 0x000ea20000008800 */
[----:B------:R-:W-:Y:S01]  /*44c0*/  UMOV UR4, 0x400 ;  /* 0x0000040000047882 */ /* 0x000fe20000000000 */
[----:B------:R-:W-:-:S06]  /*44d0*/  NOP ;  /* 0x0000000000007918 */ /* 0x000fcc0000000000 */
[----:B------:R-:W-:Y:S06]  /*44e0*/  BAR.ARV 0x6, 0xa0 ;  /* 0x0182800000007b1d */ /* 0x000fec0000002000 */
[----:B------:R-:W-:Y:S01]  /*44f0*/  IMAD.MOV.U32 R8, RZ, RZ, 0x1 ;  /* 0x00000001ff087424 */ /* 0x000fe200078e00ff */
[----:B------:R-:W-:Y:S01]  /*4500*/  UMOV UR15, URZ ;  /* 0x000000ff000f7c82 */ /* 0x000fe20008000000 */
[----:B------:R-:W-:Y:S01]  /*4510*/  UMOV UR14, URZ ;  /* 0x000000ff000e7c82 */ /* 0x000fe20008000000 */
[----:B------:R-:W-:Y:S01]  /*4520*/  UMOV UR18, 0x0 ;  /* 0x0000000000127882 */ /* 0x000fe20000000000 */
[----:B------:R-:W-:Y:S01]  /*4530*/  UMOV UR19, 0x8100010 ;  /* 0x0810001000137882 */ /* 0x000fe20000000000 */
[----:B--2---:R-:W-:Y:S01]  /*4540*/  ULEA UR6, UR6, UR4, 0x18 ;  /* 0x0000000406067291 */ /* 0x004fe2000f8ec0ff */
[----:B------:R-:W2:Y:S03]  /*4550*/  LDCU.64 UR4, c[0x0][0x388] ;  /* 0x00007100ff0477ac */ /* 0x000ea60008000a00 */
[----:B------:R-:W-:-:S02]  /*4560*/  UIADD3 UR9, UPT, UPT, UR6, 0x4600, URZ ;  /* 0x0000460006097890 */ /* 0x000fc4000fffe0ff */
[----:B------:R-:W-:-:S03]  /*4570*/  UIADD3 UR10, UPT, UPT, UR6, 0x26600, URZ ;  /* 0x00026600060a7890 */ /* 0x000fc6000fffe0ff */
[----:B------:R-:W1:Y:S01]  /*4580*/  LDS R9, [UR6+0x290] ;  /* 0x00029006ff097984 */ /* 0x000e620008000800 */
[----:B------:R-:W-:Y:S02]  /*4590*/  USHF.R.U32.HI UR9, URZ, 0x4, UR9 ;  /* 0x00000004ff097899 */ /* 0x000fe40008011609 */
[----:B------:R-:W-:Y:S02]  /*45a0*/  USHF.R.U32.HI UR10, URZ, 0x4, UR10 ;  /* 0x00000004ff0a7899 */ /* 0x000fe4000801160a */
[----:B------:R-:W-:Y:S02]  /*45b0*/  ULOP3.LUT UR9, UR9, 0x3fff, URZ, 0xc0, !UPT ;  /* 0x00003fff09097892 */ /* 0x000fe4000f8ec0ff */
[----:B------:R-:W-:Y:S02]  /*45c0*/  ULOP3.LUT UR10, UR10, 0x3fff, URZ, 0xc0, !UPT ;  /* 0x00003fff0a0a7892 */ /* 0x000fe4000f8ec0ff */
[----:B------:R-:W-:Y:S02]  /*45d0*/  ULOP3.LUT UR9, UR9, 0x10000, URZ, 0xfc, !UPT ;  /* 0x0001000009097892 */ /* 0x000fe4000f8efcff */
[----:B--2---:R-:W-:-:S02]  /*45e0*/  UIADD3 UR4, UPT, UPT, UR4, 0x1f, URZ ;  /* 0x0000001f04047890 */ /* 0x004fc4000fffe0ff */
[----:B------:R-:W-:Y:S02]  /*45f0*/  ULOP3.LUT UR10, UR10, 0x10000, URZ, 0xfc, !UPT ;  /* 0x000100000a0a7892 */ /* 0x000fe4000f8efcff */
[----:B------:R-:W-:-:S04]  /*4600*/  USHF.R.S32.HI UR7, URZ, 0x1f, UR4 ;  /* 0x0000001fff077899 */ /* 0x000fc80008011404 */
[----:B------:R-:W-:-:S03]  /*4610*/  ULEA.HI UR7, UR7, UR4, URZ, 0x5 ;  /* 0x0000000407077291 */ /* 0x000fc6000f8f28ff */
[----:B------:R-:W2:Y:S01]  /*4620*/  LDCU UR4, c[0x0][0x390] ;  /* 0x00007200ff0477ac */ /* 0x000ea20008000800 */
[----:B------:R-:W-:-:S04]  /*4630*/  USHF.R.S32.HI UR7, URZ, 0x5, UR7 ;  /* 0x00000005ff077899 */ /* 0x000fc80008011407 */
[----:B------:R-:W-:Y:S02]  /*4640*/  UIMAD UR7, UR7, UR5, URZ ;  /* 0x00000005070772a4 */ /* 0x000fe4000f8e02ff */
[----:B------:R-:W-:-:S04]  /*4650*/  UIADD3 UR5, UPT, UPT, UR6, 0x248, URZ ;  /* 0x0000024806057890 */ /* 0x000fc8000fffe0ff */
[----:B------:R-:W-:Y:S01]  /*4660*/  UPRMT UR5, URZ, 0x654, UR5 ;  /* 0x00000654ff057896 */ /* 0x000fe20008000005 */
[C---:B-1----:R-:W-:Y:S01]  /*4670*/  VIADD R3, R9.reuse, 0x40 ;  /* 0x0000004009037836 */ /* 0x042fe20000000000 */
[----:B------:R-:W-:Y:S01]  /*4680*/  LOP3.LUT R2, R9, 0xffff, RZ, 0xc0, !PT ;  /* 0x0000ffff09027812 */ /* 0x000fe200078ec0ff */
[----:B--2---:R-:W-:-:S03]  /*4690*/  UIMAD UR4, UR7, UR4, URZ ;  /* 0x00000004070472a4 */ /* 0x004fc6000f8e02ff */
[----:B------:R-:W-:Y:S01]  /*46a0*/  LOP3.LUT R3, R3, 0xffff, RZ, 0xc0, !PT ;  /* 0x0000ffff03037812 */ /* 0x000fe200078ec0ff */
[----:B------:R-:W-:Y:S02]  /*46b0*/  UIADD3 UR16, UPT, UPT, UR4, -0x1, URZ ;  /* 0xffffffff04107890 */ /* 0x000fe4000fffe0ff */
[----:B------:R-:W-:Y:S02]  /*46c0*/  UISETP.GE.AND UP2, UPT, UR4, 0x1, UPT ;  /* 0x000000010400788c */ /* 0x000fe4000bf46270 */
[----:B------:R1:W-:Y:S02]  /*46d0*/  STL.64 [R1], R2 ;  /* 0x0000000201007387 */ /* 0x0003e40000100a00 */
[----:B-1----:R-:W-:-:S07]  /*46e0*/  CS2R R2, SRZ ;  /* 0x0000000000027805 */ /* 0x002fce000001ff00 */
.L_x_84:
[----:B-1----:R-:W-:-:S04]  /*46f0*/  SHF.L.U32 R5, R3, 0x1f, RZ ;  /* 0x0000001f03057819 */ /* 0x002fc800000006ff */
[----:B------:R-:W1:Y:S02]  /*4700*/  SYNCS.PHASECHK.TRANS64.TRYWAIT P0, [UR6+0x240], R5 ;  /* 0x00024005ff0075a7 */ /* 0x000e640008001106 */
[----:B-12---:R-:W-:Y:S05]  /*4710*/  @!P0 BRA `(.L_x_78) ;  /* 0x0000004400f48947 */ /* 0x006fea0003800000 */
.L_x_193:
[----:B-1----:R-:W1:Y:S01]  /*4720*/  LDS.128 R4, [UR6+0x280] ;  /* 0x00028006ff047984 */ /* 0x002e620008000c00 */
[----:B------:R-:W-:Y:S01]  /*4730*/  ULEA UR8, UR15, UR6, 0x3 ;  /* 0x000000060f087291 */ /* 0x000fe2000f8e18ff */
[----:B------:R-:W-:Y:S01]  /*4740*/  SHF.L.U32 R0, R8, 0x1f, RZ ;  /* 0x0000001f08007819 */ /* 0x000fe200000006ff */
[----:B------:R-:W-:Y:S01]  /*4750*/  @!PT LDS RZ, [RZ] ;  /* 0x00000000fffff984 */ /* 0x000fe20000000800 */
[----:B------:R-:W-:Y:S01]  /*4760*/  @!PT LDS RZ, [RZ] ;  /* 0x00000000fffff984 */ /* 0x000fe20000000800 */
[----:B------:R-:W-:Y:S01]  /*4770*/  @!PT LDS RZ, [RZ] ;  /* 0x00000000fffff984 */ /* 0x000fe20000000800 */
[----:B------:R-:W-:Y:S01]  /*4780*/  @!PT LDS RZ, [RZ] ;  /* 0x00000000fffff984 */ /* 0x000fe20000000800 */
[----:B------:R2:W-:Y:S06]  /*4790*/  MEMBAR.ALL.CTA ;  /* 0x0000000000007992 */ /* 0x0005ec0000008000 */
[----:B--2---:R-:W2:Y:S02]  /*47a0*/  FENCE.VIEW.ASYNC.S ;  /* 0x00000000000073c6 */ /* 0x004ea40000000000 */
[----:B--2---:R-:W-:Y:S01]  /*47b0*/  SYNCS.ARRIVE.TRANS64.RED.A1T0 RZ, [UR5], RZ ;  /* 0x000000ffffff79a7 */ /* 0x004fe20008100405 */
[----:B------:R-:W2:Y:S01]  /*47c0*/  SYNCS.PHASECHK.TRANS64.TRYWAIT P0, [UR8+0x260], R0 ;  /* 0x00026000ff0075a7 */ /* 0x000ea20008001108 */
[----:B-1----:R-:W-:Y:S01]  /*47d0*/  LOP3.LUT P2, RZ, R6, 0x1, RZ, 0xc0, !PT ;  /* 0x0000000106ff7812 */ /* 0x002fe2000784c0ff */
[----:B--2---:R-:W-:-:S12]  /*47e0*/  @!P0 BRA `(.L_x_79) ;  /* 0x0000004400d88947 */ /* 0x004fd80003800000 */
.L_x_195:
[----:B------:R-:W-:Y:S05]  /*47f0*/  BRA.U !UP2, `(.L_x_80) ;  /* 0x000000010aa87547 */ /* 0x000fea000b800000 */
[----:B-1----:R-:W-:Y:S01]  /*4800*/  IMAD.U32 R0, RZ, RZ, UR15 ;  /* 0x0000000fff007e24 */ /* 0x002fe2000f8e00ff */
[----:B------:R-:W-:-:S04]  /*4810*/  ULEA UR4, UR14, UR6, 0x3 ;  /* 0x000000060e047291 */ /* 0x000fc8000f8e18ff */
[----:B------:R-:W-:Y:S02]  /*4820*/  LEA R4, R0, R1, 0x2 ;  /* 0x0000000100047211 */ /* 0x000fe400078e10ff */
[----:B------:R-:W-:-:S04]  /*4830*/  SHF.L.U32 R0, R2, 0x1f, RZ ;  /* 0x0000001f02007819 */ /* 0x000fc800000006ff */
[----:B------:R-:W5:Y:S01]  /*4840*/  LDL R4, [R4] ;  /* 0x0000000004047983 */ /* 0x000f620000100800 */
[----:B------:R1:W2:Y:S01]  /*4850*/  SYNCS.PHASECHK.TRANS64.TRYWAIT P1, [UR4], R0 ;  /* 0x00000000ff0075a7 */ /* 0x0002a20008021104 */
[----:B------:R-:W-:Y:S01]  /*4860*/  UPLOP3.LUT UP3, UPT, UPT, UPT, UPT, 0x40, 0x4 ;  /* 0x000000000004789c */ /* 0x000fe20003f6e870 */
[----:B------:R-:W-:Y:S01]  /*4870*/  UMOV UR13, UR16 ;  /* 0x00000010000d7c82 */ /* 0x000fe20008000000 */
[----:B------:R-:W-:-:S09]  /*4880*/  UMOV UR12, UR14 ;  /* 0x0000000e000c7c82 */ /* 0x000fd20008000000 */
.L_x_83:
[----:B------:R-:W-:Y:S01]  /*4890*/  ULEA UR7, UR12, UR6, 0x3 ;  /* 0x000000060c077291 */ /* 0x000fe2000f8e18ff */
[----:B-12-4-:R-:W-:Y:S11]  /*48a0*/  @P1 BRA `(.L_x_81) ;  /* 0x00000000000c1947 */ /* 0x016ff60003800000 */
[----:B------:R-:W-:Y:S04]  /*48b0*/  SHF.L.U32 R5, R2, 0x1f, RZ ;  /* 0x0000001f02057819 */ /* 0x000fe800000006ff */
[----:B------:R-:W2:Y:S02]  /*48c0*/  SYNCS.PHASECHK.TRANS64.TRYWAIT P0, [UR7], R5 ;  /* 0x00000005ff0075a7 */ /* 0x000ea40008001107 */
[----:B--2---:R-:W-:Y:S05]  /*48d0*/  @!P0 BRA `(.L_x_82) ;  /* 0x0000004400b48947 */ /* 0x004fea0003800000 */
.L_x_81:
[----:B------:R-:W-:Y:S01]  /*48e0*/  UISETP.NE.AND UP0, UPT, UR13, URZ, UPT ;  /* 0x000000ff0d00728c */ /* 0x000fe2000bf05270 */
[----:B------:R-:W-:Y:S01]  /*48f0*/  PLOP3.LUT P1, PT, PT, PT, PT, 0x80, 0x8 ;  /* 0x000000000008781c */ /* 0x000fe20003f2f070 */
[----:B------:R-:W-:Y:S02]  /*4900*/  UIADD3 UR14, UPT, UPT, UR12, 0x1, URZ ;  /* 0x000000010c0e7890 */ /* 0x000fe4000fffe0ff */
[----:B------:R-:W-:Y:S02]  /*4910*/  ULEA UR20, UR12, UR10, 0x7 ;  /* 0x0000000a0c147291 */ /* 0x000fe4000f8e38ff */
[----:B------:R-:W-:Y:S01]  /*4920*/  UISETP.NE.AND UP1, UPT, UR14, 0x22, UPT ;  /* 0x000000220e00788c */ /* 0x000fe2000bf25270 */
[----:B------:R-:W-:Y:S01]  /*4930*/  PLOP3.LUT P0, PT, PT, PT, UP0, 0x80, 0x8 ;  /* 0x000000000008781c */ /* 0x000fe20003f0f008 */
[----:B------:R-:W-:Y:S02]  /*4940*/  ULEA UR22, UR12, UR9, 0x8 ;  /* 0x000000090c167291 */ /* 0x000fe4000f8e40ff */
[----:B------:R-:W-:Y:S02]  /*4950*/  USEL UR11, URZ, 0x1, UP1 ;  /* 0x00000001ff0b7887 */ /* 0x000fe40008800000 */
[----:B------:R-:W-:Y:S01]  /*4960*/  USEL UR14, UR14, URZ, UP1 ;  /* 0x000000ff0e0e7287 */ /* 0x000fe20008800000 */
[----:B------:R-:W-:Y:S01]  /*4970*/  UMOV UR21, 0xc0004010 ;  /* 0xc000401000157882 */ /* 0x000fe20000000000 */
[----:B------:R-:W-:Y:S02]  /*4980*/  UMOV UR23, 0xc0004010 ;  /* 0xc000401000177882 */ /* 0x000fe40000000000 */
[----:B------:R-:W-:Y:S01]  /*4990*/  @UP0 ULEA UR4, UR14, UR6, 0x3 ;  /* 0x000000060e040291 */ /* 0x000fe2000f8e18ff */
[----:B------:R-:W-:Y:S01]  /*49a0*/  LOP3.LUT R2, R2, UR11, RZ, 0x3c, !PT ;  /* 0x0000000b02027c12 */ /* 0x000fe2000f8e3cff */
[----:B------:R-:W-:Y:S02]  /*49b0*/  UIADD3 UR11, UPT, UPT, UR7, 0x110, URZ ;  /* 0x00000110070b7890 */ /* 0x000fe4000fffe0ff */
[----:B------:R-:W-:Y:S01]  /*49c0*/  UIADD3 UR7, UPT, UPT, UR13, 0x1, URZ ;  /* 0x000000010d077890 */ /* 0x000fe2000fffe0ff */
[----:B-1----:R-:W-:Y:S01]  /*49d0*/  @P0 SHF.L.U32 R0, R2, 0x1f, RZ ;  /* 0x0000001f02000819 */ /* 0x002fe200000006ff */
[----:B------:R-:W-:Y:S02]  /*49e0*/  UIADD3 UR13, UPT, UPT, UR13, -0x1, URZ ;  /* 0xffffffff0d0d7890 */ /* 0x000fe4000fffe0ff */
[----:B------:R-:W-:Y:S01]  /*49f0*/  UISETP.GT.U32.AND UP0, UPT, UR7, 0x1, UPT ;  /* 0x000000010700788c */ /* 0x000fe2000bf04070 */
[----:B------:R4:W1:Y:S01]  /*4a00*/  @P0 SYNCS.PHASECHK.TRANS64.TRYWAIT P1, [UR4], R0 ;  /* 0x00000000ff0005a7 */ /* 0x0008620008021104 */
[----:B------:R-:W-:Y:S11]  /*4a10*/  ELECT P0, URZ, PT ;  /* 0x0000000000ff782f */ /* 0x000ff60003800000 */
[----:B------:R-:W-:Y:S02]  /*4a20*/  @!UPT UIADD3 URZ, UPT, UPT, URZ, URZ, URZ ;  /* 0x000000fffffff290 */ /* 0x000fe4000fffe0ff */
[----:B-----5:R-:W-:Y:S01]  /*4a30*/  @P0 R2UR.BROADCAST UR4, R4 ;  /* 0x00000000040402ca */ /* 0x020fe200008e0000 */
[----:B------:R-:W-:Y:S11]  /*4a40*/  UMOV UR12, UR14 ;  /* 0x0000000e000c7c82 */ /* 0x000ff60008000000 */
[----:B------:R-:W-:Y:S01]  /*4a50*/  @!UPT UIADD3 URZ, UPT, UPT, URZ, URZ, URZ ;  /* 0x000000fffffff290 */ /* 0x000fe2000fffe0ff */
[----:B------:R4:W-:Y:S01]  /*4a60*/  UTCQMMA gdesc[UR22], gdesc[UR20], tmem[UR4], tmem[UR18], idesc[UR19], UP3 ;  /* 0x00ff1214160075ea */ /* 0x0009e20009800304 */
[----:B------:R-:W-:Y:S01]  /*4a70*/  UPLOP3.LUT UP3, UPT, UPT, UPT, UPT, 0x80, 0x8 ;  /* 0x000000000008789c */ /* 0x000fe20003f6f070 */
[----:B------:R4:W-:Y:S01]  /*4a80*/  UTCBAR [UR11], URZ ;  /* 0x000000ff0b0073e9 */ /* 0x0009e200080000ff */
[----:B------:R-:W-:Y:S09]  /*4a90*/  BRA.U UP0, `(.L_x_83) ;  /* 0xfffffffd007c7547 */ /* 0x000ff2000b83ffff */
.L_x_80:
[----:B------:R-:W-:Y:S01]  /*4aa0*/  UIADD3 UR15, UPT, UPT, UR15, 0x1, URZ ;  /* 0x000000010f0f7890 */ /* 0x000fe2000fffe0ff */
[----:B------:R-:W-:Y:S01]  /*4ab0*/  LOP3.LUT R3, R3, 0x1, RZ, 0x3c, !PT ;  /* 0x0000000103037812 */ /* 0x000fe200078e3cff */
[----:B------:R-:W-:Y:S02]  /*4ac0*/  UIADD3 UR8, UPT, UPT, UR8, 0x250, URZ ;  /* 0x0000025008087890 */ /* 0x000fe4000fffe0ff */
[----:B------:R-:W-:-:S04]  /*4ad0*/  UISETP.NE.AND UP0, UPT, UR15, 0x2, UPT ;  /* 0x000000020f00788c */ /* 0x000fc8000bf05270 */
[----:B----4-:R-:W-:Y:S02]  /*4ae0*/  USEL UR4, URZ, 0x1, UP0 ;  /* 0x00000001ff047887 */ /* 0x010fe40008000000 */
[----:B------:R-:W-:Y:S01]  /*4af0*/  USEL UR15, UR15, URZ, UP0 ;  /* 0x000000ff0f0f7287 */ /* 0x000fe20008000000 */
[----:B------:R2:W-:Y:S03]  /*4b00*/  UTCBAR [UR8], URZ ;  /* 0x000000ff080073e9 */ /* 0x0005e600080000ff */
[----:B------:R-:W-:Y:S01]  /*4b10*/  LOP3.LUT R8, R8, UR4, RZ, 0x3c, !PT ;  /* 0x0000000408087c12 */ /* 0x000fe2000f8e3cff */
[----:B------:R-:W-:Y:S07]  /*4b20*/  @P2 BRA `(.L_x_84) ;  /* 0xfffffff800f02947 */ /* 0x000fee000383ffff */
[----:B------:R-:W4:Y:S01]  /*4b30*/  S2UR UR4, SR_CgaCtaId ;  /* 0x00000000000479c3 */ /* 0x000f220000008800 */
[----:B------:R-:W-:Y:S01]  /*4b40*/  ELECT P0, URZ, PT ;  /* 0x0000000000ff782f */ /* 0x000fe20003800000 */
[----:B-1----:R-:W-:Y:S01]  /*4b50*/  IMAD.MOV.U32 R0, RZ, RZ, 0x1 ;  /* 0x00000001ff007424 */ /* 0x002fe200078e00ff */
[----:B------:R-:W-:Y:S01]  /*4b60*/  UIADD3 UR6, UPT, UPT, UR6, 0x260, URZ ;  /* 0x0000026006067890 */ /* 0x000fe2000fffe0ff */
[----:B------:R-:W-:Y:S01]  /*4b70*/  SHF.L.U32 R3, R8, 0x1f, RZ ;  /* 0x0000001f08037819 */ /* 0x000fe200000006ff */
[----:B------:R-:W-:-:S03]  /*4b80*/  UMOV UR5, 0x40 ;  /* 0x0000004000057882 */ /* 0x000fc60000000000 */
[----:B------:R-:W-:Y:S01]  /*4b90*/  UVIRTCOUNT.DEALLOC.SMPOOL 0x80 ;  /* 0x000000800000784c */ /* 0x000fe20000000000 */
[----:B----4-:R-:W-:Y:S02]  /*4ba0*/  ULEA UR4, UR4, UR5, 0x18 ;  /* 0x0000000504047291 */ /* 0x010fe4000f8ec0ff */
[----:B------:R-:W-:-:S07]  /*4bb0*/  ULEA UR5, UR15, UR6, 0x3 ;  /* 0x000000060f057291 */ /* 0x000fce000f8e18ff */
[----:B------:R1:W-:Y:S02]  /*4bc0*/  @P0 STS.U8 [UR4+0x1c], R0 ;  /* 0x00001c00ff000988 */ /* 0x0003e40008000004 */
[----:B------:R-:W4:Y:S02]  /*4bd0*/  SYNCS.PHASECHK.TRANS64.TRYWAIT P0, [UR5], R3 ;  /* 0x00000003ff0075a7 */ /* 0x000f240008001105 */
[----:B-1--4-:R-:W-:Y:S05]  /*4be0*/  @!P0 BRA `(.L_x_85) ;  /* 0x0000004400088947 */ /* 0x012fea0003800000 */
.L_x_198:
[----:B------:R-:W-:-:S04]  /*4bf0*/  UIADD3 UR7, UPT, UPT, UR15, 0x1, URZ ;  /* 0x000000010f077890 */ /* 0x000fc8000fffe0ff */
[----:B------:R-:W-:-:S04]  /*4c00*/  UISETP.NE.AND UP0, UPT, UR7, 0x2, UPT ;  /* 0x000000020700788c */ /* 0x000fc8000bf05270 */
[----:B------:R-:W-:Y:S02]  /*4c10*/  USEL UR5, URZ, 0x1, UP0 ;  /* 0x00000001ff057887 */ /* 0x000fe40008000000 */
[----:B------:R-:W-:-:S04]  /*4c20*/  USEL UR7, UR7, URZ, UP0 ;  /* 0x000000ff07077287 */ /* 0x000fc80008000000 */
[----:B------:R-:W-:Y:S01]  /*4c30*/  ULEA UR7, UR7, UR6, 0x3 ;  /* 0x0000000607077291 */ /* 0x000fe2000f8e18ff */
[----:B-1----:R-:W-:-:S04]  /*4c40*/  LOP3.LUT R3, R8, UR5, RZ, 0x3c, !PT ;  /* 0x0000000508037c12 */ /* 0x002fc8000f8e3cff */
[----:B------:R-:W-:-:S04]  /*4c50*/  SHF.L.U32 R3, R3, 0x1f, RZ ;  /* 0x0000001f03037819 */ /* 0x000fc800000006ff */
[----:B------:R-:W1:Y:S02]  /*4c60*/  SYNCS.PHASECHK.TRANS64.TRYWAIT P0, [UR7], R3 ;  /* 0x00000003ff0075a7 */ /* 0x000e640008001107 */
[----:B-1----:R-:W-:Y:S05]  /*4c70*/  @!P0 BRA `(.L_x_86) ;  /* 0x0000004000fc8947 */ /* 0x002fea0003800000 */
.L_x_200:
[----:B------:R-:W-:Y:S01]  /*4c80*/  NOP ;  /* 0x0000000000007918 */ /* 0x000fe20000000000 */
[----:B-1----:R-:W1:Y:S01]  /*4c90*/  LDS R0, [UR4+0x14] ;  /* 0x00001404ff007984 */ /* 0x002e620008000800 */
[----:B------:R-:W-:Y:S01]  /*4ca0*/  LOP3.LUT R2, R9, 0xffff, RZ, 0xc0, !PT ;  /* 0x0000ffff09027812 */ /* 0x000fe200078ec0ff */
[----:B------:R-:W-:Y:S02]  /*4cb0*/  IMAD.MOV.U32 R3, RZ, RZ, 0xffff ;  /* 0x0000ffffff037424 */ /* 0x000fe400078e00ff */
[----:B------:R-:W-:Y:S01]  /*4cc0*/  IMAD.MOV.U32 R5, RZ, RZ, 0x1 ;  /* 0x00000001ff057424 */ /* 0x000fe200078e00ff */
[----:B------:R-:W-:-:S04]  /*4cd0*/  SHF.R.U32.HI R2, RZ, 0x5, R2 ;  /* 0x00000005ff027819 */ /* 0x000fc80000011602 */
[-C--:B------:R-:W-:Y:S02]  /*4ce0*/  SHF.L.U32 R3, R3, R2.reuse, RZ ;  /* 0x0000000203037219 */ /* 0x080fe400000006ff */
[----:B------:R-:W-:Y:S02]  /*4cf0*/  SHF.L.U32 R5, R5, R2, RZ ;  /* 0x0000000205057219 */ /* 0x000fe400000006ff */
[----:B-1----:R-:W-:-:S04]  /*4d00*/  LOP3.LUT R0, R0, R3, RZ, 0xc0, !PT ;  /* 0x0000000300007212 */ /* 0x002fc800078ec0ff */
[----:B------:R-:W-:-:S13]  /*4d10*/  ISETP.NE.AND P0, PT, R0, R3, PT ;  /* 0x000000030000720c */ /* 0x000fda0003f05270 */
[----:B------:R-:W-:Y:S05]  /*4d20*/  @P0 BRA `(.L_x_87) ;  /* 0x00000000005c0947 */ /* 0x000fea0003800000 */
[----:B------:R-:W1:Y:S02]  /*4d30*/  LDS R0, [UR4+0x18] ;  /* 0x00001804ff007984 */ /* 0x000e640008000800 */
[----:B-1----:R-:W-:-:S04]  /*4d40*/  LOP3.LUT R0, R0, R5, RZ, 0xc0, !PT ;  /* 0x0000000500007212 */ /* 0x002fc800078ec0ff */
[----:B------:R-:W-:-:S13]  /*4d50*/  ISETP.NE.AND P0, PT, R0, R5, PT ;  /* 0x000000050000720c */ /* 0x000fda0003f05270 */
[----:B------:R-:W-:Y:S05]  /*4d60*/  @P0 BRA `(.L_x_88) ;  /* 0x0000000000400947 */ /* 0x000fea0003800000 */
[----:B--2---:R-:W-:Y:S01]  /*4d70*/  R2UR UR8, R3 ;  /* 0x00000000030872ca */ /* 0x004fe200000e0000 */
[----:B------:R-:W1:Y:S01]  /*4d80*/  S2R R2, SR_LANEID ;  /* 0x0000000000027919 */ /* 0x000e620000000000 */
[----:B------:R-:W-:Y:S01]  /*4d90*/  LOP3.LUT R5, RZ, R5, RZ, 0x33, !PT ;  /* 0x00000005ff057212 */ /* 0x000fe200078e33ff */
[----:B------:R-:W-:Y:S02]  /*4da0*/  VOTEU.ANY UR7, UPT, PT ;  /* 0x0000000000077886 */ /* 0x000fe400038e0100 */
[----:B------:R-:W-:Y:S01]  /*4db0*/  UFLO.U32 UR7, UR7 ;  /* 0x00000007000772bd */ /* 0x000fe200080e0000 */
[----:B------:R-:W2:Y:S07]  /*4dc0*/  REDUX UR5, R5 ;  /* 0x00000000050573c4 */ /* 0x000eae0000000000 */
[----:B------:R-:W-:-:S06]  /*4dd0*/  ULOP3.LUT UR8, URZ, UR8, URZ, 0x33, !UPT ;  /* 0x00000008ff087292 */ /* 0x000fcc000f8e33ff */
[----:B------:R-:W-:-:S04]  /*4de0*/  IMAD.U32 R0, RZ, RZ, UR8 ;  /* 0x00000008ff007e24 */ /* 0x000fc8000f8e00ff */
[----:B------:R-:W4:Y:S02]  /*4df0*/  REDUX UR6, R0 ;  /* 0x00000000000673c4 */ /* 0x000f240000000000 */
[----:B------:R1:W-:Y:S02]  /*4e00*/  UTCATOMSWS.AND URZ, UR8 ;  /* 0x0000000800ff79e3 */ /* 0x0003e40008000000 */
[----:B-1----:R-:W-:Y:S01]  /*4e10*/  ISETP.EQ.U32.AND P0, PT, R2, UR7, PT ;  /* 0x0000000702007c0c */ /* 0x002fe2000bf02070 */
[----:B--2---:R-:W-:Y:S02]  /*4e20*/  IMAD.U32 R2, RZ, RZ, UR5 ;  /* 0x00000005ff027e24 */ /* 0x004fe4000f8e00ff */
[----:B----4-:R-:W-:-:S10]  /*4e30*/  IMAD.U32 R3, RZ, RZ, UR6 ;  /* 0x00000006ff037e24 */ /* 0x010fd4000f8e00ff */
[----:B------:R1:W-:Y:S04]  /*4e40*/  @P0 ATOMS.AND RZ, [UR4+0x14], R3 ;  /* 0x00001403ffff098c */ /* 0x0003e8000a800004 */
[----:B------:R1:W-:Y:S01]  /*4e50*/  @P0 ATOMS.AND RZ, [UR4+0x18], R2 ;  /* 0x00001802ffff098c */ /* 0x0003e2000a800004 */
[----:B------:R-:W-:Y:S05]  /*4e60*/  BRA `(.L_x_89) ;  /* 0x0000000000147947 */ /* 0x000fea0003800000 */
.L_x_88:
[----:B------:R-:W-:Y:S02]  /*4e70*/  MOV R2, 0x4e90 ;  /* 0x00004e9000027802 */ /* 0x000fe40000000f00 */
[----:B--23-5:R-:W-:Y:S05]  /*4e80*/  CALL.REL.NOINC `($__internal_0_$__cuda_sm10x_tcgen05_guardrail_trap_col_being_dealloced_not_returned_by_alloc) ;  /* 0x00000044001c7944 */ /* 0x02cfea0003c00000 */
[----:B------:R-:W-:Y:S05]  /*4e90*/  BRA `(.L_x_89) ;  /* 0x0000000000087947 */ /* 0x000fea0003800000 */
.L_x_87:
[----:B------:R-:W-:Y:S02]  /*4ea0*/  MOV R2, 0x4ec0 ;  /* 0x00004ec000027802 */ /* 0x000fe40000000f00 */
[----:B--23-5:R-:W-:Y:S05]  /*4eb0*/  CALL.REL.NOINC `($__internal_2_$__cuda_sm10x_tcgen05_guardrail_trap_unallocated_columns_being_dealloced) ;  /* 0x0000004400287944 */ /* 0x02cfea0003c00000 */
.L_x_89:
[----:B------:R-:W-:Y:S01]  /*4ec0*/  NOP ;  /* 0x0000000000007918 */ /* 0x000fe20000000000 */
[----:B------:R-:W-:Y:S05]  /*4ed0*/  EXIT ;  /* 0x000000000000794d */ /* 0x000fea0003800000 */
.L_x_73:
[----:B------:R-:W-:-:S09]  /*4ee0*/  UISETP.NE.OR UP1, UPT, UR6, 0x3, !UP1 ;  /* 0x000000030600788c */ /* 0x000fd2000cf25670 */
[----:B------:R-:W-:Y:S05]  /*4ef0*/  BRA.U UP1, `(.L_x_90) ;  /* 0x0000000901e07547 */ /* 0x000fea000b800000 */
[----:B------:R-:W1:Y:S01]  /*4f00*/  LDC.64 R8, c[0x0][0x888] ;  /* 0x00022200ff087b82 */ /* 0x000e620000000a00 */
[----:B------:R-:W-:Y:S01]  /*4f10*/  UMOV UR14, 0x400 ;  /* 0x00000400000e7882 */ /* 0x000fe20000000000 */
[----:B------:R-:W-:Y:S01]  /*4f20*/  IMAD.MOV.U32 R31, RZ, RZ, 0x1 ;  /* 0x00000001ff1f7424 */ /* 0x000fe200078e00ff */
[----:B------:R-:W-:Y:S01]  /*4f30*/  ULEA UR14, UR48, UR14, 0x18 ;  /* 0x0000000e300e7291 */ /* 0x000fe2000f8ec0ff */
[----:B------:R-:W-:Y:S01]  /*4f40*/  IMAD.MOV.U32 R30, RZ, RZ, RZ ;  /* 0x000000ffff1e7224 */ /* 0x000fe200078e00ff */
[----:B------:R-:W-:Y:S01]  /*4f50*/  UPLOP3.LUT UP0, UPT, UPT, UPT, UPT, 0x40, 0x4 ;  /* 0x000000000004789c */ /* 0x000fe20003f0e870 */
[----:B------:R-:W-:Y:S01]  /*4f60*/  IMAD.MOV.U32 R28, RZ, RZ, 0x2000 ;  /* 0x00002000ff1c7424 */ /* 0x000fe200078e00ff */
[----:B------:R-:W-:Y:S01]  /*4f70*/  UIADD3 UR4, UPT, UPT, UR14, 0x220, URZ ;  /* 0x000002200e047890 */ /* 0x000fe2000fffe0ff */
[----:B------:R-:W2:Y:S01]  /*4f80*/  LDC R0, c[0x0][0xb30] ;  /* 0x0002cc00ff007b82 */ /* 0x000ea20000000800 */
[----:B------:R-:W-:Y:S02]  /*4f90*/  UIADD3 UR16, UPT, UPT, UR14, 0x248, URZ ;  /* 0x000002480e107890 */ /* 0x000fe4000fffe0ff */
[----:B------:R-:W-:-:S02]  /*4fa0*/  UPRMT UR48, UR48, 0x654, UR4 ;  /* 0x0000065430307896 */ /* 0x000fc40008000004 */
[----:B------:R-:W-:-:S03]  /*4fb0*/  UPRMT UR16, URZ, 0x654, UR16 ;  /* 0x00000654ff107896 */ /* 0x000fc60008000010 */
[----:B------:R-:W4:Y:S08]  /*4fc0*/  LDC R23, c[0x0][0x370] ;  /* 0x0000dc00ff177b82 */ /* 0x000f300000000800 */
[----:B------:R-:W3:Y:S01]  /*4fd0*/  LDC R2, c[0x0][0xb0c] ;  /* 0x0002c300ff027b82 */ /* 0x000ee20000000800 */
[----:B-1----:R-:W-:-:S04]  /*4fe0*/  ISETP.NE.U32.AND P0, PT, R8, RZ, PT ;  /* 0x000000ff0800720c */ /* 0x002fc80003f05070 */
[----:B------:R-:W-:-:S03]  /*4ff0*/  ISETP.NE.AND.EX P0, PT, R9, RZ, PT, P0 ;  /* 0x000000ff0900720c */ /* 0x000fc60003f05300 */
[----:B------:R-:W1:Y:S01]  /*5000*/  LDC R18, c[0x0][0xb20] ;  /* 0x0002c800ff127b82 */ /* 0x000e620000000800 */
[----:B--2---:R-:W-:-:S07]  /*5010*/  ISETP.NE.AND P1, PT, R0, 0x1, PT ;  /* 0x000000010000780c */ /* 0x004fce0003f25270 */
[----:B------:R-:W2:Y:S02]  /*5020*/  LDC.64 R32, c[0x0][0x348] ;  /* 0x0000d200ff207b82 */ /* 0x000ea40000000a00 */
[----:B------:R-:W-:-:S06]  /*5030*/  VOTEU.ANY UP2, P0 ;  /* 0x0000000000ff7886 */ /* 0x000fcc0000040100 */
[----:B------:R-:W1:Y:S08]  /*5040*/  LDC.64 R20, c[0x0][0xb10] ;  /* 0x0002c400ff147b82 */ /* 0x000e700000000a00 */
[----:B------:R-:W1:Y:S08]  /*5050*/  LDC.64 R6, c[0x0][0xb18] ;  /* 0x0002c600ff067b82 */ /* 0x000e700000000a00 */
[----:B------:R-:W1:Y:S08]  /*5060*/  LDC.64 R4, c[0x0][0xb28] ;  /* 0x0002ca00ff047b82 */ /* 0x000e700000000a00 */
[----:B------:R-:W1:Y:S08]  /*5070*/  LDC.64 R16, c[0x0][0x890] ;  /* 0x00022400ff107b82 */ /* 0x000e700000000a00 */
[----:B---34-:R-:W1:Y:S02]  /*5080*/  LDC R22, c[0x0][0x374] ;  /* 0x0000dd00ff167b82 */ /* 0x018e640000000800 */
.L_x_98:
[----:B------:R-:W-:Y:S04]  /*5090*/  SHF.L.U32 R3, R30, 0x1f, RZ ;  /* 0x0000001f1e037819 */ /* 0x000fe800000006ff */
[----:B---3--:R-:W3:Y:S02]  /*50a0*/  SYNCS.PHASECHK.TRANS64.TRYWAIT P0, [UR14+0x240], R3 ;  /* 0x00024003ff0075a7 */ /* 0x008ee4000800110e */
[----:B---3--:R-:W-:Y:S05]  /*50b0*/  @!P0 BRA `(.L_x_91) ;  /* 0x0000004000048947 */ /* 0x008fea0003800000 */
.L_x_202:
[----:B------:R-:W-:Y:S01]  /*50c0*/  ISETP.GE.AND P0, PT, R72, 0x1, PT ;  /* 0x000000014800780c */ /* 0x000fe20003f06270 */
[----:B------:R-:W4:Y:S01]  /*50d0*/  LDS.128 R24, [UR14+0x280] ;  /* 0x0002800eff187984 */ /* 0x000f220008000c00 */
[C---:B-1----:R-:W-:Y:S02]  /*50e0*/  ISETP.NE.U32.AND P5, PT, R16.reuse, RZ, PT ;  /* 0x000000ff1000720c */ /* 0x042fe40003fa5070 */
[----:B------:R-:W-:Y:S02]  /*50f0*/  ISETP.NE.U32.AND P4, PT, R16, RZ, PT ;  /* 0x000000ff1000720c */ /* 0x000fe40003f85070 */
[C---:B------:R-:W-:Y:S02]  /*5100*/  ISETP.NE.AND.EX P5, PT, R17.reuse, RZ, PT, P5 ;  /* 0x000000ff1100720c */ /* 0x040fe40003fa5350 */
[----:B------:R-:W-:Y:S01]  /*5110*/  ISETP.NE.AND.EX P4, PT, R17, RZ, PT, P4 ;  /* 0x000000ff1100720c */ /* 0x000fe20003f85340 */
[----:B------:R-:W-:Y:S01]  /*5120*/  @!PT LDS RZ, [RZ] ;  /* 0x00000000fffff984 */ /* 0x000fe20000000800 */
[----:B------:R-:W-:Y:S01]  /*5130*/  @!PT LDS RZ, [RZ] ;  /* 0x00000000fffff984 */ /* 0x000fe20000000800 */
[----:B------:R-:W-:Y:S01]  /*5140*/  @!PT LDS RZ, [RZ] ;  /* 0x00000000fffff984 */ /* 0x000fe20000000800 */
[----:B------:R-:W-:Y:S01]  /*5150*/  @!PT LDS RZ, [RZ] ;  /* 0x00000000fffff984 */ /* 0x000fe20000000800 */
[----:B------:R1:W-:Y:S06]  /*5160*/  MEMBAR.ALL.CTA ;  /* 0x0000000000007992 */ /* 0x0003ec0000008000 */
[----:B-1----:R-:W1:Y:S01]  /*5170*/  FENCE.VIEW.ASYNC.S ;  /* 0x00000000000073c6 */ /* 0x002e620000000000 */
[----:B------:R-:W-:Y:S01]  /*5180*/  SHF.L.U32 R29, R31, 0x1f, RZ ;  /* 0x0000001f1f1d7819 */ /* 0x000fe200000006ff */
[----:B-1----:R-:W-:Y:S01]  /*5190*/  SYNCS.ARRIVE.TRANS64.RED.A1T0 RZ, [UR16], RZ ;  /* 0x000000ffffff79a7 */ /* 0x002fe20008100410 */
[----:B----4-:R-:W-:Y:S11]  /*51a0*/  LOP3.LUT P3, RZ, R26, 0x1, RZ, 0xc0, !PT ;  /* 0x000000011aff7812 */ /* 0x010ff6000786c0ff */
[----:B------:R-:W-:Y:S02]  /*51b0*/  @!UPT UIADD3 URZ, UPT, UPT, URZ, URZ, URZ ;  /* 0x000000fffffff290 */ /* 0x000fe4000fffe0ff */
[----:B------:R-:W-:Y:S02]  /*51c0*/  @P3 MOV R13, R24 ;  /* 0x00000018000d3202 */ /* 0x000fe40000000f00 */
[----:B------:R-:W-:Y:S01]  /*51d0*/  @P3 LOP3.LUT R8, R25, 0xffff, RZ, 0xc0, !PT ;  /* 0x0000ffff19083812 */ /* 0x000fe200078ec0ff */
[----:B------:R-:W-:Y:S06]  /*51e0*/  @!P0 BRA `(.L_x_92) ;  /* 0x0000000000a48947 */ /* 0x000fec0003800000 */
[----:B------:R-:W-:Y:S01]  /*51f0*/  IMAD.HI.U32 R35, R22, R7, RZ ;  /* 0x0000000716237227 */ /* 0x000fe200078e00ff */
[----:B------:R-:W-:Y:S02]  /*5200*/  ISETP.NE.AND P0, PT, R6, 0x1, PT ;  /* 0x000000010600780c */ /* 0x000fe40003f05270 */
[----:B------:R-:W-:Y:S01]  /*5210*/  ISETP.NE.AND P2, PT, R72, 0x1, PT ;  /* 0x000000014800780c */ /* 0x000fe20003f45270 */
[----:B------:R-:W-:Y:S01]  /*5220*/  IMAD.HI.U32 R34, R23, R20, RZ ;  /* 0x0000001417227227 */ /* 0x000fe200078e00ff */
[----:B------:R-:W-:Y:S02]  /*5230*/  SHF.R.U32.HI R35, RZ, R18, R35 ;  /* 0x00000012ff237219 */ /* 0x000fe40000011623 */
[----:B------:R-:W-:Y:S01]  /*5240*/  ISETP.NE.AND P6, PT, R2, 0x1, PT ;  /* 0x000000010200780c */ /* 0x000fe20003fc5270 */
[----:B------:R-:W-:Y:S01]  /*5250*/  IMAD.HI.U32 R36, R13, R20, RZ ;  /* 0x000000140d247227 */ /* 0x000fe200078e00ff */
[----:B------:R-:W-:Y:S02]  /*5260*/  SHF.R.U32.HI R34, RZ, R21, R34 ;  /* 0x00000015ff227219 */ /* 0x000fe40000011622 */
[----:B---3--:R-:W-:Y:S01]  /*5270*/  SEL R3, R22, R35, !P0 ;  /* 0x0000002316037207 */ /* 0x008fe20004000000 */
[C---:B------:R-:W-:Y:S01]  /*5280*/  IMAD.HI.U32 R35, R8.reuse, R7, RZ ;  /* 0x0000000708237227 */ /* 0x040fe200078e00ff */
[----:B------:R-:W-:Y:S02]  /*5290*/  SEL R11, R23, R34, !P6 ;  /* 0x00000022170b7207 */ /* 0x000fe40007000000 */
[----:B------:R-:W-:Y:S01]  /*52a0*/  SHF.R.U32.HI R36, RZ, R21, R36 ;  /* 0x00000015ff247219 */ /* 0x000fe20000011624 */
[----:B------:R-:W-:Y:S01]  /*52b0*/  IMAD.HI.U32 R38, R3, R4, RZ ;  /* 0x0000000403267227 */ /* 0x000fe200078e00ff */
[----:B------:R-:W-:Y:S03]  /*52c0*/  SHF.R.U32.HI R35, RZ, R18, R35 ;  /* 0x00000012ff237219 */ /* 0x000fe60000011623 */
[----:B------:R-:W-:Y:S01]  /*52d0*/  IMAD.HI.U32 R34, R11, R4, RZ ;  /* 0x000000040b227227 */ /* 0x000fe200078e00ff */
[----:B------:R-:W-:Y:S02]  /*52e0*/  @P2 SHF.R.U32.HI R3, RZ, R5, R38 ;  /* 0x00000005ff032219 */ /* 0x000fe40000011626 */
[----:B------:R-:W-:Y:S02]  /*52f0*/  SEL R9, R8, R35, !P0 ;  /* 0x0000002308097207 */ /* 0x000fe40004000000 */
[----:B------:R-:W-:Y:S01]  /*5300*/  @P2 SHF.R.U32.HI R11, RZ, R5, R34 ;  /* 0x00000005ff0b2219 */ /* 0x000fe20000011622 */
[C---:B------:R-:W-:Y:S01]  /*5310*/  IMAD R10, R72.reuse, R3, RZ ;  /* 0x00000003480a7224 */ /* 0x040fe200078e02ff */
[----:B------:R-:W-:Y:S01]  /*5320*/  SEL R3, R13, R36, !P6 ;  /* 0x000000240d037207 */ /* 0x000fe20007000000 */
[C---:B------:R-:W-:Y:S03]  /*5330*/  IMAD.HI.U32 R14, R9.reuse, R4, RZ ;  /* 0x00000004090e7227 */ /* 0x040fe600078e00ff */
[----:B------:R-:W-:Y:S01]  /*5340*/  ISETP.GE.AND P0, PT, R9, R10, PT ;  /* 0x0000000a0900720c */ /* 0x000fe20003f06270 */
[C---:B------:R-:W-:Y:S01]  /*5350*/  IMAD R12, R72.reuse, R11, RZ ;  /* 0x0000000b480c7224 */ /* 0x040fe200078e02ff */
[-C--:B------:R-:W-:Y:S04]  /*5360*/  SHF.R.U32.HI R14, RZ, R5.reuse, R14 ;  /* 0x00000005ff0e7219 */ /* 0x080fe8000001160e */
[----:B------:R-:W-:Y:S02]  /*5370*/  ISETP.GE.OR P0, PT, R3, R12, P0 ;  /* 0x0000000c0300720c */ /* 0x000fe40000706670 */
[----:B------:R-:W-:Y:S05]  /*5380*/  SEL R15, R9, R14, !P2 ;  /* 0x0000000e090f7207 */ /* 0x000fea0005000000 */
[----:B------:R-:W-:Y:S04]  /*5390*/  IMAD.MOV R14, RZ, RZ, -R15 ;  /* 0x000000ffff0e7224 */ /* 0x000fe800078e0a0f */
[----:B------:R-:W-:Y:S02]  /*53a0*/  IMAD R14, R72, R14, R9 ;  /* 0x0000000e480e7224 */ /* 0x000fe400078e0209 */
[C---:B------:R-:W-:Y:S05]  /*53b0*/  @!P0 IMAD.HI.U32 R10, R3.reuse, R4, RZ ;  /* 0x00000004030a8227 */ /* 0x040fea00078e00ff */
[----:B------:R-:W-:Y:S04]  /*53c0*/  @!P0 SHF.R.U32.HI R10, RZ, R5, R10 ;  /* 0x00000005ff0a8219 */ /* 0x000fe8000001160a */
[----:B------:R-:W-:Y:S01]  /*53d0*/  @!P0 SEL R0, R3, R10, !P2 ;  /* 0x0000000a03008207 */ /* 0x000fe20005000000 */
[----:B------:R-:W-:Y:S03]  /*53e0*/  IMAD.MOV R10, RZ, RZ, -R3 ;  /* 0x000000ffff0a7224 */ /* 0x000fe600078e0a03 */
[----:B------:R-:W-:Y:S01]  /*53f0*/  @!P0 IADD3 R15, PT, PT, R15, -R0, RZ ;  /* 0x800000000f0f8210 */ /* 0x000fe20007ffe0ff */
[----:B------:R-:W-:Y:S01]  /*5400*/  @!P0 IMAD R0, R11, R14, R0 ;  /* 0x0000000e0b008224 */ /* 0x000fe200078e0200 */
[----:B------:R-:W-:Y:S01]  /*5410*/  IADD3 R11, PT, PT, -R9, RZ, RZ ;  /* 0x000000ff090b7210 */ /* 0x000fe20007ffe1ff */
[----:B------:R-:W-:Y:S02]  /*5420*/  IMAD R13, R2, R10, R13 ;  /* 0x0000000a020d7224 */ /* 0x000fe400078e020d */
[----:B------:R-:W-:Y:S02]  /*5430*/  @!P0 IMAD R9, R15, R72, R3 ;  /* 0x000000480f098224 */ /* 0x000fe400078e0203 */
[----:B------:R-:W-:Y:S02]  /*5440*/  @!P0 IMAD.MOV.U32 R3, RZ, RZ, R0 ;  /* 0x000000ffff038224 */ /* 0x000fe400078e0000 */
[----:B------:R-:W-:Y:S02]  /*5450*/  IMAD R8, R6, R11, R8 ;  /* 0x0000000b06087224 */ /* 0x000fe400078e0208 */
[----:B------:R-:W-:Y:S02]  /*5460*/  IMAD R13, R3, R2, R13 ;  /* 0x00000002030d7224 */ /* 0x000fe400078e020d */
[----:B------:R-:W-:Y:S02]  /*5470*/  IMAD R8, R9, R6, R8 ;  /* 0x0000000609087224 */ /* 0x000fe400078e0208 */
.L_x_92:
[----:B------:R-:W-:Y:S05]  /*5480*/  BRA.U UP0, `(.L_x_93) ;  /* 0x0000000100107547 */ /* 0x000fea000b800000 */
[----:B---3--:R-:W-:Y:S04]  /*5490*/  MOV R0, UR15 ;  /* 0x0000000f00007c02 */ /* 0x008fe80008000f00 */
[----:B------:R-:W-:Y:S04]  /*54a0*/  SHF.L.U32 R3, R0, 0x1f, RZ ;  /* 0x0000001f00037819 */ /* 0x000fe800000006ff */
[----:B------:R-:W1:Y:S02]  /*54b0*/  SYNCS.PHASECHK.TRANS64.TRYWAIT P0, [UR14+0x238], R3 ;  /* 0x00023803ff0075a7 */ /* 0x000e64000800110e */
[----:B-1----:R-:W-:Y:S05]  /*54c0*/  @!P0 BRA `(.L_x_94) ;  /* 0x0000003c00188947 */ /* 0x002fea0003800000 */
.L_x_93:
[----:B------:R-:W-:Y:S05]  /*54d0*/  @!P5 BRA `(.L_x_95) ;  /* 0x00000000002cd947 */ /* 0x000fea0003800000 */
[----:B------:R-:W-:Y:S01]  /*54e0*/  UPLOP3.LUT UP3, UPT, UPT, UPT, UP2, 0x80, 0x8 ;  /* 0x000000000008789c */ /* 0x000fe20003f6f020 */
[----:B------:R-:W-:Y:S05]  /*54f0*/  HFMA2 R162, -RZ, RZ, 0, 5.9604644775390625e-08 ;  /* 0x00000001ffa27431 */ /* 0x000fea00000001ff */
[----:B------:R-:W-:Y:S11]  /*5500*/  PLOP3.LUT P0, PT, PT, PT, UP3, 0x80, 0x8 ;  /* 0x000000000008781c */ /* 0x000ff60003f0f038 */
[----:B------:R-:W-:Y:S02]  /*5510*/  @!UPT UIADD3 URZ, UPT, UPT, URZ, URZ, URZ ;  /* 0x000000fffffff290 */ /* 0x000fe4000fffe0ff */
[----:B------:R-:W4:Y:S01]  /*5520*/  @P0 LDC.64 R10, c[0x0][0x888] ;  /* 0x00022200ff0a0b82 */ /* 0x000f220000000a00 */
[----:B-1-3--:R-:W-:Y:S04]  /*5530*/  @P0 IMAD R0, R19, R16, RZ ;  /* 0x0000001013000224 */ /* 0x00afe800078e02ff */
[----:B----4-:R-:W-:Y:S01]  /*5540*/  @P0 IMAD.WIDE R10, R0, 0x4, R10 ;  /* 0x00000004000a0825 */ /* 0x010fe200078e020a */
[----:B------:R-:W-:Y:S04]  /*5550*/  MOV R0, 0x1 ;  /* 0x0000000100007802 */ /* 0x000fe80000000f00 */
[----:B-----5:R4:W5:Y:S01]  /*5560*/  @P0 LDG.E R81, desc[UR44][R10.64] ;  /* 0x0000002c0a510981 */ /* 0x020962000c1e1900 */
[----:B------:R-:W-:Y:S01]  /*5570*/  @!P0 PRMT R162, R0, 0x7610, R162 ;  /* 0x0000761000a28816 */ /* 0x000fe200000000a2 */
[----:B----4-:R-:W1:Y:S06]  /*5580*/  @!P0 LDC R81, c[0x0][0x880] ;  /* 0x00022000ff518b82 */ /* 0x010e6c0000000800 */
.L_x_95:
[----:B-1---5:R-:W-:Y:S01]  /*5590*/  @!P4 FSETP.EQ.AND P5, PT, R81, RZ, PT ;  /* 0x000000ff5100c20b */ /* 0x022fe20003fa2000 */
[----:B------:R-:W-:Y:S01]  /*55a0*/  @!UPT UIADD3 URZ, UPT, UPT, URZ, URZ, URZ ;  /* 0x000000fffffff290 */ /* 0x000fe2000fffe0ff */
[----:B------:R-:W-:Y:S11]  /*55b0*/  @!P4 BRA `(.L_x_96) ;  /* 0x000000000014c947 */ /* 0x000ff60003800000 */
[----:B------:R-:W-:Y:S02]  /*55c0*/  LOP3.LUT P0, RZ, R162, 0xff, RZ, 0xc0, !PT ;  /* 0x000000ffa2ff7812 */ /* 0x000fe4000780c0ff */
[----:B------:R-:W-:Y:S04]  /*55d0*/  PLOP3.LUT P5, PT, PT, PT, UP3, 0x80, 0x8 ;  /* 0x000000000008781c */ /* 0x000fe80003faf038 */
[----:B------:R-:W-:Y:S07]  /*55e0*/  PLOP3.LUT P5, PT, P5, PT, PT, 0x8, 0x80 ;  /* 0x000000000080781c */ /* 0x000fee0002fae170 */
[----:B------:R-:W-:Y:S11]  /*55f0*/  @P0 FSETP.EQ.AND P5, PT, R81, RZ, PT ;  /* 0x000000ff5100020b */ /* 0x000ff60003fa2000 */
[----:B------:R-:W-:Y:S02]  /*5600*/  @!UPT UIADD3 URZ, UPT, UPT, URZ, URZ, URZ ;  /* 0x000000fffffff290 */ /* 0x000fe4000fffe0ff */
.L_x_96:
[----:B------:R-:W1:Y:S01]  /*5610*/  SYNCS.PHASECHK.TRANS64.TRYWAIT P4, [UR14+0x228], R29 ;  /* 0x0002281dff0075a7 */ /* 0x000e62000808110e */
[----:B------:R-:W-:Y:S01]  /*5620*/  @P3 SHF.R.U32.HI R19, RZ, 0x10, R25 ;  /* 0x00000010ff133819 */ /* 0x000fe20000011619 */
[----:B------:R-:W4:Y:S08]  /*5630*/  LDC.64 R14, c[0x0][0xb10] ;  /* 0x0002c400ff0e7b82 */ /* 0x000f300000000a00 */
[----:B------:R-:W5:Y:S08]  /*5640*/  LDC.64 R10, c[0x0][0xb18] ;  /* 0x0002c600ff0a7b82 */ /* 0x000f700000000a00 */
[----:B---3--:R-:W3:Y:S08]  /*5650*/  @!P1 LDC R0, c[0x0][0xb20] ;  /* 0x0002c800ff009b82 */ /* 0x008ef00000000800 */
[----:B------:R-:W2:Y:S01]  /*5660*/  @!P1 LDC R3, c[0x0][0xb0c] ;  /* 0x0002c300ff039b82 */ /* 0x000ea20000000800 */
[----:B----4-:R-:W-:Y:S05]  /*5670*/  @!P1 IMAD.HI.U32 R14, R13, R14, RZ ;  /* 0x0000000e0d0e9227 */ /* 0x010fea00078e00ff */
[----:B------:R-:W-:Y:S01]  /*5680*/  @!P1 SHF.R.U32.HI R14, RZ, R15, R14 ;  /* 0x0000000fff0e9219 */ /* 0x000fe2000001160e */
[----:B-----5:R-:W-:Y:S01]  /*5690*/  @!P1 IMAD.HI.U32 R11, R8, R11, RZ ;  /* 0x0000000b080b9227 */ /* 0x020fe200078e00ff */
[----:B------:R-:W-:Y:S04]  /*56a0*/  @!P1 ISETP.NE.AND P0, PT, R10, 0x1, PT ;  /* 0x000000010a00980c */ /* 0x000fe80003f05270 */
[----:B---3--:R-:W-:Y:S02]  /*56b0*/  @!P1 SHF.R.U32.HI R9, RZ, R0, R11 ;  /* 0x00000000ff099219 */ /* 0x008fe4000001160b */
[----:B--2---:R-:W-:Y:S02]  /*56c0*/  @!P1 ISETP.NE.AND P2, PT, R3, 0x1, PT ;  /* 0x000000010300980c */ /* 0x004fe40003f45270 */
[----:B------:R-:W-:Y:S02]  /*56d0*/  @!P1 SEL R9, R8, R9, !P0 ;  /* 0x0000000908099207 */ /* 0x000fe40004000000 */
[----:B------:R-:W-:Y:S02]  /*56e0*/  ELECT P0, URZ, PT ;  /* 0x0000000000ff782f */ /* 0x000fe40003800000 */
[----:B------:R-:W-:Y:S05]  /*56f0*/  @!P1 SEL R14, R13, R14, !P2 ;  /* 0x0000000e0d0e9207 */ /* 0x000fea0005000000 */
[----:B------:R-:W-:Y:S02]  /*5700*/  @!P1 IMAD.IADD R0, R9, 0x1, -R14 ;  /* 0x0000000109009824 */ /* 0x000fe400078e0a0e */
[----:B------:R-:W-:Y:S02]  /*5710*/  @!P1 IMAD.IADD R9, R14, 0x1, -R9 ;  /* 0x000000010e099824 */ /* 0x000fe400078e0a09 */
[----:B------:R-:W-:Y:S02]  /*5720*/  @!P1 IMAD R13, R0, R3, R13 ;  /* 0x00000003000d9224 */ /* 0x000fe400078e020d */
[----:B------:R-:W-:Y:S01]  /*5730*/  @!P1 IMAD R8, R9, R10, R8 ;  /* 0x0000000a09089224 */ /* 0x000fe200078e0208 */
[----:B-1----:R-:W-:Y:S06]  /*5740*/  @!P4 BRA `(.L_x_97) ;  /* 0x000000380090c947 */ /* 0x002fec0003800000 */
.L_x_205:
[----:B------:R-:W-:Y:S02]  /*5750*/  PLOP3.LUT P5, PT, P5, P0, PT, 0xf2, 0x2f ;  /* 0x00000000002f781c */ /* 0x000fe40002fa1e72 */
[----:B------:R-:W-:Y:S02]  /*5760*/  LOP3.LUT R31, R31, 0x1, RZ, 0x3c, !PT ;  /* 0x000000011f1f7812 */ /* 0x000fe400078e3cff */
[----:B------:R-:W-:Y:S09]  /*5770*/  LOP3.LUT R30, R30, 0x1, RZ, 0x3c, !PT ;  /* 0x000000011e1e7812 */ /* 0x000ff200078e3cff */
[----:B------:R-:W-:Y:S01]  /*5780*/  VOTEU.ALL UP1, P5 ;  /* 0x0000000000ff7886 */ /* 0x000fe20002820000 */
[----:B------:R-:W-:Y:S01]  /*5790*/  @!P5 IMAD.SHL.U32 R161, R161, 0x40, RZ ;  /* 0x00000040a1a1d824 */ /* 0x000fe200078e00ff */
[----:B------:R-:W-:Y:S01]  /*57a0*/  @!P5 IADD3 R3, P0, PT, R32, 0x580, RZ ;  /* 0x000005802003d810 */ /* 0x000fe20007f1e0ff */
[----:B------:R-:W-:Y:S02]  /*57b0*/  @!P5 IMAD.SHL.U32 R163, R163, 0x80, RZ ;  /* 0x00000080a3a3d824 */ /* 0x000fe400078e00ff */
[----:B------:R-:W2:Y:S01]  /*57c0*/  @!UP1 LDCU.128 UR4, c[0x0][0x980] ;  /* 0x00013000ff0497ac */ /* 0x000ea20008000c00 */
[----:B------:R-:W-:Y:S01]  /*57d0*/  @!P5 R2UR UR10, R161 ;  /* 0x00000000a10ad2ca */ /* 0x000fe200000e0000 */
[----:B-1----:R-:W-:Y:S01]  /*57e0*/  @!P5 IMAD.X R0, RZ, RZ, R33, P0 ;  /* 0x000000ffff00d224 */ /* 0x002fe200000e0621 */
[----:B------:R-:W-:Y:S01]  /*57f0*/  @!P5 R2UR UR11, R163 ;  /* 0x00000000a30bd2ca */ /* 0x000fe200000e0000 */
[----:B------:R-:W-:Y:S02]  /*5800*/  IMAD.IADD R161, R8, 0x1, R143 ;  /* 0x0000000108a17824 */ /* 0x000fe400078e028f */
[----:B------:R-:W-:Y:S01]  /*5810*/  IMAD.IADD R163, R13, 0x1, R160 ;  /* 0x000000010da37824 */ /* 0x000fe200078e02a0 */
[----:B------:R-:W1:Y:S09]  /*5820*/  @!UP1 LDCU.64 UR8, c[0x0][0x990] ;  /* 0x00013200ff0897ac */ /* 0x000e720008000a00 */
[----:B--2---:R-:W-:Y:S02]  /*5830*/  UIMAD.WIDE.U32 UR12, UR11, UR5, URZ ;  /* 0x000000050b0c72a5 */ /* 0x004fe4000f8e00ff */
[----:B------:R-:W-:Y:S05]  /*5840*/  @!UP1 UISETP.NE.AND UP0, UPT, UR4, 0x1, UPT ;  /* 0x000000010400988c */ /* 0x000fea000bf05270 */
[----:B------:R-:W-:Y:S02]  /*5850*/  @!UP1 UMOV UR5, UR13 ;  /* 0x0000000d00059c82 */ /* 0x000fe40008000000 */
[----:B------:R-:W-:Y:S01]  /*5860*/  @!UP1 USHF.R.U32.HI UR5, URZ, UR6, UR5 ;  /* 0x00000006ff059299 */ /* 0x000fe20008011605 */
[----:B------:R-:W-:Y:S03]  /*5870*/  @!P5 R2UR UR6, R3 ;  /* 0x000000000306d2ca */ /* 0x000fe600000e0000 */
[----:B------:R-:W-:Y:S02]  /*5880*/  @!UP1 USEL UR12, UR11, UR5, !UP0 ;  /* 0x000000050b0c9287 */ /* 0x000fe4000c000000 */
[----:B------:R-:W-:Y:S01]  /*5890*/  @!UP1 UISETP.NE.AND UP0, UPT, UR7, 0x1, UPT ;  /* 0x000000010700988c */ /* 0x000fe2000bf05270 */
[----:B------:R-:W-:Y:S01]  /*58a0*/  @!P5 R2UR UR5, R0 ;  /* 0x000000000005d2ca */ /* 0x000fe200000e0000 */
[----:B-1----:R-:W-:Y:S02]  /*58b0*/  UIMAD.WIDE.U32 UR18, UR12, UR8, URZ ;  /* 0x000000080c1272a5 */ /* 0x002fe4000f8e00ff */
[----:B------:R-:W-:Y:S04]  /*58c0*/  @!UP1 UIADD3 UR8, UPT, UPT, UR14, 0x400, URZ ;  /* 0x000004000e089890 */ /* 0x000fe8000fffe0ff */
[----:B------:R-:W-:Y:S01]  /*58d0*/  IMAD.U32 R10, RZ, RZ, UR6 ;  /* 0x00000006ff0a7e24 */ /* 0x000fe2000f8e00ff */
[----:B------:R-:W-:Y:S01]  /*58e0*/  @!UP1 UMOV UR13, UR19 ;  /* 0x00000013000d9c82 */ /* 0x000fe20008000000 */
[----:B------:R-:W-:Y:S02]  /*58f0*/  @!UP1 UIADD3 UR6, UPT, UPT, -UR12, URZ, URZ ;  /* 0x000000ff0c069290 */ /* 0x000fe4000fffe1ff */
[----:B------:R-:W-:Y:S01]  /*5900*/  @!UP1 USHF.R.U32.HI UR9, URZ, UR9, UR13 ;  /* 0x00000009ff099299 */ /* 0x000fe2000801160d */
[----:B------:R-:W-:Y:S01]  /*5910*/  @!P5 R2UR UR18, R10 ;  /* 0x000000000a12d2ca */ /* 0x000fe200000e0000 */
[----:B------:R-:W-:Y:S01]  /*5920*/  IMAD.U32 R11, RZ, RZ, UR5 ;  /* 0x00000005ff0b7e24 */ /* 0x000fe2000f8e00ff */
[----:B------:R-:W-:Y:S02]  /*5930*/  @!UP1 UIMAD UR11, UR4, UR6, UR11 ;  /* 0x00000006040b92a4 */ /* 0x000fe4000f8e020b */
[----:B------:R-:W-:Y:S02]  /*5940*/  @!UP1 USEL UR13, UR12, UR9, !UP0 ;  /* 0x000000090c0d9287 */ /* 0x000fe4000c000000 */
[----:B------:R-:W-:Y:S01]  /*5950*/  @!P5 R2UR UR19, R11 ;  /* 0x000000000b13d2ca */ /* 0x000fe200000e0000 */
[----:B------:R-:W-:Y:S02]  /*5960*/  @!UP1 UIADD3 UR9, UPT, UPT, UR14, 0x220, URZ ;  /* 0x000002200e099890 */ /* 0x000fe4000fffe0ff */
[----:B------:R-:W-:Y:S01]  /*5970*/  @!UP1 UIADD3 UR5, UPT, UPT, -UR13, URZ, URZ ;  /* 0x000000ff0d059290 */ /* 0x000fe2000fffe1ff */
[----:B------:R-:W-:Y:S03]  /*5980*/  VOTEU.ALL UP0, P5 ;  /* 0x0000000000ff7886 */ /* 0x000fe60002800000 */
[----:B------:R-:W-:Y:S02]  /*5990*/  @!UP1 UIMAD UR12, UR7, UR5, UR12 ;  /* 0x00000005070c92a4 */ /* 0x000fe4000f8e020c */
[----:B------:R-:W-:Y:S04]  /*59a0*/  @!UP1 UPRMT UR5, URZ, 0x40, URZ ;  /* 0x00000040ff059896 */ /* 0x000fe800080000ff */
[----:B------:R-:W-:Y:S09]  /*59b0*/  @!UP1 UPRMT UR4, UR5, 0x5410, URZ ;  /* 0x0000541005049896 */ /* 0x000ff200080000ff */
[----:B------:R3:W-:Y:S01]  /*59c0*/  @!UP0 UTMALDG.4D.IM2COL [UR8], [UR18], UR4 ;  /* 0x00000008120083b4 */ /* 0x0007e20008058004 */
[----:B------:R3:W-:Y:S01]  /*59d0*/  @!P5 SYNCS.ARRIVE.TRANS64.RED.A0TR RZ, [UR14+0x220], R28 ;  /* 0x0002201cffffd9a7 */ /* 0x0007e2000830040e */
[----:B------:R-:W-:Y:S01]  /*59e0*/  UPLOP3.LUT UP0, UPT, UPT, UPT, UPT, 0x80, 0x8 ;  /* 0x000000000008789c */ /* 0x000fe20003f0f070 */
[----:B------:R-:W-:Y:S01]  /*59f0*/  SYNCS.ARRIVE.TRANS64.RED.A1T0 RZ, [UR48], RZ ;  /* 0x000000ffffff79a7 */ /* 0x000fe20008100430 */
[----:B------:R-:W-:Y:S09]  /*5a00*/  @P3 BRA `(.L_x_98) ;  /* 0xfffffff400a03947 */ /* 0x000ff2000383ffff */
[----:B------:R-:W-:Y:S07]  /*5a10*/  MOV R0, UR14 ;  /* 0x0000000e00007c02 */ /* 0x000fee0008000f00 */
.L_x_99:
[----:B-1----:R-:W-:-:S04]  /*5a20*/  SHF.L.U32 R3, R31, 0x1f, RZ ;  /* 0x0000001f1f037819 */ /* 0x002fc800000006ff */
[----:B------:R1:W2:Y:S03]  /*5a30*/  SYNCS.PHASECHK.TRANS64.TRYWAIT P0, [R0+URZ+0x228], R3 ;  /* 0x00022803000075a7 */ /* 0x0002a600080011ff */
[----:B--2---:R-:W-:Y:S05]  /*5a40*/  @!P0 NANOSLEEP.SYNCS 0x989680 ;  /* 0x009896800000895d */ /* 0x004fea0003900000 */
[----:B------:R-:W2:Y:S02]  /*5a50*/  @!P0 SYNCS.PHASECHK.TRANS64 P0, [R0+URZ+0x228], R3 ;  /* 0x00022803000085a7 */ /* 0x000ea400080010ff */
[----:B--23--:R-:W-:Y:S05]  /*5a60*/  @P0 EXIT ;  /* 0x000000000000094d */ /* 0x00cfea0003800000 */
[----:B------:R-:W-:Y:S05]  /*5a70*/  BRA `(.L_x_99) ;  /* 0xfffffffc00e87947 */ /* 0x000fea000383ffff */
.L_x_90:
[----:B------:R-:W-:-:S06]  /*5a80*/  UISETP.GE.AND UP0, UPT, UR6, 0x4, UPT ;  /* 0x000000040600788c */ /* 0x000fcc000bf06270 */
[----:B------:R-:W-:-:S13]  /*5a90*/  PLOP3.LUT P0, PT, PT, PT, UP0, 0x80, 0x8 ;  /* 0x000000000008781c */ /* 0x000fda0003f0f008 */
[----:B------:R-:W-:Y:S05]  /*5aa0*/  @!P0 EXIT ;  /* 0x000000000000894d */ /* 0x000fea0003800000 */
[----:B------:R-:W-:Y:S01]  /*5ab0*/  BAR.SYNC.DEFER_BLOCKING 0x6, 0xa0 ;  /* 0x0182800000007b1d */ /* 0x000fe20000010000 */
[C---:B------:R-:W-:Y:S01]  /*5ac0*/  IMAD.SHL.U32 R5, R167.reuse, 0x40, RZ ;  /* 0x00000040a7057824 */ /* 0x040fe200078e00ff */
[----:B------:R-:W-:Y:S01]  /*5ad0*/  CS2R R168, SRZ ;  /* 0x0000000000a87805 */ /* 0x000fe2000001ff00 */
[C---:B------:R-:W-:Y:S02]  /*5ae0*/  IMAD.SHL.U32 R172, R167.reuse, 0x8, RZ ;  /* 0x00000008a7ac7824 */ /* 0x040fe400078e00ff */
[----:B------:R-:W-:Y:S01]  /*5af0*/  IMAD.SHL.U32 R176, R167, 0x10, RZ ;  /* 0x00000010a7b07824 */ /* 0x000fe200078e00ff */
[----:B------:R-:W-:Y:S01]  /*5b00*/  UMOV UR47, 0x400 ;  /* 0x00000400002f7882 */ /* 0x000fe20000000000 */
[----:B------:R-:W-:Y:S01]  /*5b10*/  LOP3.LUT R7, R5, 0x180, RZ, 0xc0, !PT ;  /* 0x0000018005077812 */ /* 0x000fe200078ec0ff */
[----:B------:R-:W-:Y:S01]  /*5b20*/  ULEA UR47, UR48, UR47, 0x18 ;  /* 0x0000002f302f7291 */ /* 0x000fe2000f8ec0ff */
[----:B------:R-:W1:Y:S01]  /*5b30*/  LDC R165, c[0x0][0x370] ;  /* 0x0000dc00ffa57b82 */ /* 0x000e620000000800 */
[C---:B------:R-:W-:Y:S01]  /*5b40*/  LOP3.LUT R0, R176.reuse, 0x20, RZ, 0xc0, !PT ;  /* 0x00000020b0007812 */ /* 0x040fe200078ec0ff */
[----:B------:R-:W-:Y:S01]  /*5b50*/  IMAD.U32 R78, R167, 0x10000, RZ ;  /* 0x00010000a74e7824 */ /* 0x000fe200078e00ff */
[----:B------:R-:W-:Y:S01]  /*5b60*/  LOP3.LUT R172, R7, 0x30, R172, 0xf8, !PT ;  /* 0x0000003007ac7812 */ /* 0x000fe200078ef8ac */
[----:B------:R-:W-:Y:S01]  /*5b70*/  UIADD3 UR4, UPT, UPT, UR47, 0x2400, URZ ;  /* 0x000024002f047890 */ /* 0x000fe2000fffe0ff */
[----:B------:R-:W-:Y:S01]  /*5b80*/  LOP3.LUT R176, R176, 0x40, RZ, 0xc0, !PT ;  /* 0x00000040b0b07812 */ /* 0x000fe200078ec0ff */
[----:B------:R-:W-:Y:S01]  /*5b90*/  IMAD.MOV.U32 R76, RZ, RZ, RZ ;  /* 0x000000ffff4c7224 */ /* 0x000fe200078e00ff */
[----:B------:R-:W-:Y:S01]  /*5ba0*/  LOP3.LUT R172, R172, 0x1e40, R5, 0xf8, !PT ;  /* 0x00001e40acac7812 */ /* 0x000fe200078ef805 */
[----:B------:R-:W2:Y:S01]  /*5bb0*/  LDC R74, c[0x0][0xb0c] ;  /* 0x0002c300ff4a7b82 */ /* 0x000ea20000000800 */
[----:B------:R-:W-:Y:S01]  /*5bc0*/  IMAD.MOV.U32 R170, RZ, RZ, RZ ;  /* 0x000000ffffaa7224 */ /* 0x000fe200078e00ff */
[----:B------:R-:W-:Y:S01]  /*5bd0*/  LOP3.LUT R78, R78, 0x600000, RZ, 0xc0, !PT ;  /* 0x006000004e4e7812 */ /* 0x000fe200078ec0ff */
[----:B------:R-:W-:Y:S01]  /*5be0*/  IMAD.U32 R178, RZ, RZ, UR4 ;  /* 0x00000004ffb27e24 */ /* 0x000fe2000f8e00ff */
[----:B------:R-:W4:Y:S01]  /*5bf0*/  LDCU.64 UR50, c[0x0][0x348] ;  /* 0x00006900ff3277ac */ /* 0x000f220008000a00 */
[----:B------:R-:W-:Y:S01]  /*5c00*/  VIADD R177, R172, UR47 ;  /* 0x0000002facb17c36 */ /* 0x000fe20008000000 */
[----:B------:R-:W3:Y:S02]  /*5c10*/  LDS R2, [UR47+0x290] ;  /* 0x0002902fff027984 */ /* 0x000ee40008000800 */
[----:B------:R-:W1:Y:S01]  /*5c20*/  LDC R164, c[0x0][0xb20] ;  /* 0x0002c800ffa47b82 */ /* 0x000e620000000800 */
[----:B------:R-:W1:Y:S01]  /*5c30*/  LDCU.64 UR36, c[0x0][0x888] ;  /* 0x00011100ff2477ac */ /* 0x000e620008000a00 */
[----:B------:R-:W-:-:S02]  /*5c40*/  IADD3 R171, PT, PT, -R0, 0x400, R177 ;  /* 0x0000040000ab7810 */ /* 0x000fc40007ffe1b1 */
[----:B------:R-:W-:Y:S01]  /*5c50*/  IADD3 R177, PT, PT, -R176, 0x400, R177 ;  /* 0x00000400b0b17810 */ /* 0x000fe20007ffe1b1 */
[----:B------:R-:W1:Y:S02]  /*5c60*/  LDCU.64 UR42, c[0x0][0x890] ;  /* 0x00011200ff2a77ac */ /* 0x000e640008000a00 */
[----:B------:R-:W-:Y:S01]  /*5c70*/  IMAD.IADD R176, R171, 0x1, -R176 ;  /* 0x00000001abb07824 */ /* 0x000fe200078e0ab0 */
[----:B------:R-:W1:Y:S01]  /*5c80*/  LDC R73, c[0x0][0xb30] ;  /* 0x0002cc00ff497b82 */ /* 0x000e620000000800 */
[----:B------:R-:W1:Y:S01]  /*5c90*/  LDCU.64 UR40, c[0x0][0x8b0] ;  /* 0x00011600ff2877ac */ /* 0x000e620008000a00 */
[----:B------:R-:W1:Y:S06]  /*5ca0*/  LDCU.64 UR38, c[0x0][0x8a8] ;  /* 0x00011500ff2677ac */ /* 0x000e6c0008000a00 */
[----:B------:R-:W1:Y:S01]  /*5cb0*/  LDC.64 R144, c[0x0][0xb10] ;  /* 0x0002c400ff907b82 */ /* 0x000e620000000a00 */
[----:B------:R-:W-:-:S07]  /*5cc0*/  UIADD3 UR46, UPT, UPT, UR47, 0x400, URZ ;  /* 0x000004002f2e7890 */ /* 0x000fce000fffe0ff */
[----:B------:R-:W1:Y:S08]  /*5cd0*/  LDC.64 R70, c[0x0][0xb18] ;  /* 0x0002c600ff467b82 */ /* 0x000e700000000a00 */
[----:B------:R-:W1:Y:S01]  /*5ce0*/  LDC.64 R68, c[0x0][0xb28] ;  /* 0x0002ca00ff447b82 */ /* 0x000e620000000a00 */
[C---:B---3--:R-:W-:Y:S01]  /*5cf0*/  VIADD R3, R2.reuse, 0x40 ;  /* 0x0000004002037836 */ /* 0x048fe20000000000 */
[----:B------:R-:W-:-:S06]  /*5d00*/  LOP3.LUT R2, R2, 0xffff, RZ, 0xc0, !PT ;  /* 0x0000ffff02027812 */ /* 0x000fcc00078ec0ff */
[----:B------:R-:W3:Y:S01]  /*5d10*/  LDC.64 R150, c[0x0][0xa80] ;  /* 0x0002a000ff967b82 */ /* 0x000ee20000000a00 */
[----:B------:R-:W-:-:S05]  /*5d20*/  LOP3.LUT R3, R3, 0xffff, RZ, 0xc0, !PT ;  /* 0x0000ffff03037812 */ /* 0x000fca00078ec0ff */
[----:B------:R1:W-:Y:S02]  /*5d30*/  STL.64 [R1], R2 ;  /* 0x0000000201007387 */ /* 0x0003e40000100a00 */
[----:B------:R-:W1:Y:S08]  /*5d40*/  LDC.64 R148, c[0x0][0xa88] ;  /* 0x0002a200ff947b82 */ /* 0x000e700000000a00 */
[----:B------:R-:W1:Y:S08]  /*5d50*/  LDC.64 R146, c[0x0][0xa90] ;  /* 0x0002a400ff927b82 */ /* 0x000e700000000a00 */
[----:B--2-4-:R-:W1:Y:S02]  /*5d60*/  LDC R166, c[0x0][0x374] ;  /* 0x0000dd00ffa67b82 */ /* 0x014e640000000800 */
.L_x_117:
[----:B-1----:R-:W-:Y:S04]  /*5d70*/  SHF.L.U32 R3, R169, 0x1f, RZ ;  /* 0x0000001fa9037819 */ /* 0x002fe800000006ff */
[----:B------:R-:W1:Y:S02]  /*5d80*/  SYNCS.PHASECHK.TRANS64.TRYWAIT P0, [UR47+0x240], R3 ;  /* 0x00024003ff0075a7 */ /* 0x000e64000800112f */
[----:B-12---:R-:W-:Y:S05]  /*5d90*/  @!P0 BRA `(.L_x_100) ;  /* 0x0000003400148947 */ /* 0x006fea0003800000 */
.L_x_207:
[----:B------:R-:W2:Y:S01]  /*5da0*/  LDC.64 R12, c[0x0][0xb10] ;  /* 0x0002c400ff0c7b82 */ /* 0x000ea20000000a00 */
[----:B------:R-:W4:Y:S01]  /*5db0*/  LDS.128 R20, [UR47+0x280] ;  /* 0x0002802fff147984 */ /* 0x000f220008000c00 */
[----:B------:R-:W-:Y:S01]  /*5dc0*/  UIADD3 UR4, UPT, UPT, UR47, 0x248, URZ ;  /* 0x000002482f047890 */ /* 0x000fe2000fffe0ff */
[----:B-1----:R-:W-:Y:S01]  /*5dd0*/  IMAD R0, R76, 0x4, R1 ;  /* 0x000000044c007824 */ /* 0x002fe200078e0201 */
[----:B------:R-:W-:Y:S04]  /*5de0*/  ISETP.NE.AND P1, PT, R73, 0x1, PT ;  /* 0x000000014900780c */ /* 0x000fe80003f25270 */
[----:B------:R-:W1:Y:S01]  /*5df0*/  LDC.64 R10, c[0x0][0xb18] ;  /* 0x0002c600ff0a7b82 */ /* 0x000e620000000a00 */
[----:B------:R-:W-:Y:S01]  /*5e00*/  UPRMT UR4, URZ, 0x654, UR4 ;  /* 0x00000654ff047896 */ /* 0x000fe20008000004 */
[----:B------:R-:W-:Y:S01]  /*5e10*/  ISETP.GE.AND P0, PT, R72, 0x1, PT ;  /* 0x000000014800780c */ /* 0x000fe20003f06270 */
[----:B------:R-:W-:Y:S01]  /*5e20*/  @!PT LDS RZ, [RZ] ;  /* 0x00000000fffff984 */ /* 0x000fe20000000800 */
[----:B------:R-:W-:Y:S01]  /*5e30*/  @!PT LDS RZ, [RZ] ;  /* 0x00000000fffff984 */ /* 0x000fe20000000800 */
[----:B------:R-:W-:Y:S01]  /*5e40*/  @!PT LDS RZ, [RZ] ;  /* 0x00000000fffff984 */ /* 0x000fe20000000800 */
[----:B------:R-:W-:Y:S01]  /*5e50*/  @!PT LDS RZ, [RZ] ;  /* 0x00000000fffff984 */ /* 0x000fe20000000800 */
[----:B------:R3:W-:Y:S06]  /*5e60*/  MEMBAR.ALL.CTA ;  /* 0x0000000000007992 */ /* 0x0007ec0000008000 */
[----:B---3--:R-:W3:Y:S01]  /*5e70*/  FENCE.VIEW.ASYNC.S ;  /* 0x00000000000073c6 */ /* 0x008ee20000000000 */
[----:B------:R-:W1:Y:S08]  /*5e80*/  @!P1 LDC R14, c[0x0][0xb20] ;  /* 0x0002c800ff0e9b82 */ /* 0x000e700000000800 */
[----:B------:R-:W1:Y:S01]  /*5e90*/  @!P1 LDC R9, c[0x0][0xb0c] ;  /* 0x0002c300ff099b82 */ /* 0x000e620000000800 */
[----:B---3--:R-:W-:Y:S01]  /*5ea0*/  SYNCS.ARRIVE.TRANS64.RED.A1T0 RZ, [UR4], RZ ;  /* 0x000000ffffff79a7 */ /* 0x008fe20008100404 */
[----:B------:R3:W5:Y:S01]  /*5eb0*/  LDL R17, [R0] ;  /* 0x0000000000117983 */ /* 0x0007620000100800 */
[----:B----4-:R-:W-:Y:S04]  /*5ec0*/  LOP3.LUT P4, RZ, R22, 0x1, RZ, 0xc0, !PT ;  /* 0x0000000116ff7812 */ /* 0x010fe8000788c0ff */
[----:B------:R-:W-:Y:S09]  /*5ed0*/  P2R R179, PR, RZ, 0x10 ;  /* 0x00000010ffb37803 */ /* 0x000ff20000000000 */
[----:B------:R-:W-:Y:S02]  /*5ee0*/  @P4 MOV R77, R20 ;  /* 0x00000014004d4202 */ /* 0x000fe40000000f00 */
[----:B------:R-:W-:Y:S01]  /*5ef0*/  @P4 LOP3.LUT R75, R21, 0xffff, RZ, 0xc0, !PT ;  /* 0x0000ffff154b4812 */ /* 0x000fe200078ec0ff */
[----:B--23--:R-:W-:Y:S06]  /*5f00*/  @!P0 BRA `(.L_x_101) ;  /* 0x0000000000a48947 */ /* 0x00cfec0003800000 */
        /* <DEDUP_REMOVED lines=8> */
[----:B------:R-:W-:Y:S01]  /*5f90*/  SEL R3, R166, R25, !P0 ;  /* 0x00000019a6037207 */ /* 0x000fe20004000000 */
[----:B------:R-:W-:Y:S01]  /*5fa0*/  IMAD.HI.U32 R25, R75, R71, RZ ;  /* 0x000000474b197227 */ /* 0x000fe200078e00ff */
[----:B------:R-:W-:Y:S02]  /*5fb0*/  SEL R7, R165, R16, !P3 ;  /* 0x00000010a5077207 */ /* 0x000fe40005800000 */
[----:B------:R-:W-:Y:S01]  /*5fc0*/  SHF.R.U32.HI R24, RZ, R145, R24 ;  /* 0x00000091ff187219 */ /* 0x000fe20000011618 */
[-C--:B------:R-:W-:Y:S04]  /*5fd0*/  IMAD.HI.U32 R16, R3, R68.reuse, RZ ;  /* 0x0000004403107227 */ /* 0x080fe800078e00ff */
[----:B------:R-:W-:Y:S01]  /*5fe0*/  IMAD.HI.U32 R18, R7, R68, RZ ;  /* 0x0000004407127227 */ /* 0x000fe200078e00ff */
[-C--:B------:R-:W-:Y:S02]  /*5ff0*/  @P2 SHF.R.U32.HI R3, RZ, R69.reuse, R16 ;  /* 0x00000045ff032219 */ /* 0x080fe40000011610 */
[----:B------:R-:W-:Y:S02]  /*6000*/  SHF.R.U32.HI R16, RZ, R164, R25 ;  /* 0x000000a4ff107219 */ /* 0x000fe40000011619 */
[----:B------:R-:W-:Y:S01]  /*6010*/  @P2 SHF.R.U32.HI R7, RZ, R69, R18 ;  /* 0x00000045ff072219 */ /* 0x000fe20000011612 */
[C---:B------:R-:W-:Y:S01]  /*6020*/  IMAD R2, R72.reuse, R3, RZ ;  /* 0x0000000348027224 */ /* 0x040fe200078e02ff */
[----:B------:R-:W-:Y:S02]  /*6030*/  SEL R5, R75, R16, !P0 ;  /* 0x000000104b057207 */ /* 0x000fe40004000000 */
[----:B------:R-:W-:Y:S01]  /*6040*/  SEL R3, R77, R24, !P3 ;  /* 0x000000184d037207 */ /* 0x000fe20005800000 */
[----:B------:R-:W-:Y:S01]  /*6050*/  IMAD R4, R72, R7, RZ ;  /* 0x0000000748047224 */ /* 0x000fe200078e02ff */
[C---:B------:R-:W-:Y:S01]  /*6060*/  ISETP.GE.AND P0, PT, R5.reuse, R2, PT ;  /* 0x000000020500720c */ /* 0x040fe20003f06270 */
[----:B------:R-:W-:Y:S03]  /*6070*/  IMAD.HI.U32 R6, R5, R68, RZ ;  /* 0x0000004405067227 */ /* 0x000fe600078e00ff */
[----:B------:R-:W-:Y:S01]  /*6080*/  ISETP.GE.OR P0, PT, R3, R4, P0 ;  /* 0x000000040300720c */ /* 0x000fe20000706670 */
[----:B------:R-:W-:Y:S01]  /*6090*/  IMAD.MOV R4, RZ, RZ, -R3 ;  /* 0x000000ffff047224 */ /* 0x000fe200078e0a03 */
[-C--:B------:R-:W-:Y:S03]  /*60a0*/  SHF.R.U32.HI R6, RZ, R69.reuse, R6 ;  /* 0x00000045ff067219 */ /* 0x080fe60000011606 */
[----:B------:R-:W-:Y:S01]  /*60b0*/  IMAD R77, R74, R4, R77 ;  /* 0x000000044a4d7224 */ /* 0x000fe200078e024d */
[----:B------:R-:W-:Y:S05]  /*60c0*/  SEL R15, R5, R6, !P2 ;  /* 0x00000006050f7207 */ /* 0x000fea0005000000 */
[----:B------:R-:W-:Y:S02]  /*60d0*/  IMAD.MOV R6, RZ, RZ, -R15 ;  /* 0x000000ffff067224 */ /* 0x000fe400078e0a0f */
[C---:B------:R-:W-:Y:S04]  /*60e0*/  @!P0 IMAD.HI.U32 R2, R3.reuse, R68, RZ ;  /* 0x0000004403028227 */ /* 0x040fe800078e00ff */
[----:B------:R-:W-:Y:S01]  /*60f0*/  IMAD R6, R72, R6, R5 ;  /* 0x0000000648067224 */ /* 0x000fe200078e0205 */
[----:B------:R-:W-:Y:S04]  /*6100*/  @!P0 SHF.R.U32.HI R2, RZ, R69, R2 ;  /* 0x00000045ff028219 */ /* 0x000fe80000011602 */
[----:B------:R-:W-:Y:S02]  /*6110*/  @!P0 SEL R0, R3, R2, !P2 ;  /* 0x0000000203008207 */ /* 0x000fe40005000000 */
[----:B------:R-:W-:Y:S02]  /*6120*/  IADD3 R2, PT, PT, -R5, RZ, RZ ;  /* 0x000000ff05027210 */ /* 0x000fe40007ffe1ff */
[----:B------:R-:W-:Y:S01]  /*6130*/  @!P0 IADD3 R8, PT, PT, R15, -R0, RZ ;  /* 0x800000000f088210 */ /* 0x000fe20007ffe0ff */
[----:B------:R-:W-:Y:S02]  /*6140*/  @!P0 IMAD R0, R7, R6, R0 ;  /* 0x0000000607008224 */ /* 0x000fe400078e0200 */
[----:B------:R-:W-:Y:S02]  /*6150*/  IMAD R75, R70, R2, R75 ;  /* 0x00000002464b7224 */ /* 0x000fe400078e024b */
[----:B------:R-:W-:Y:S02]  /*6160*/  @!P0 IMAD R5, R8, R72, R3 ;  /* 0x0000004808058224 */ /* 0x000fe400078e0203 */
[----:B------:R-:W-:Y:S04]  /*6170*/  @!P0 IMAD.MOV.U32 R3, RZ, RZ, R0 ;  /* 0x000000ffff038224 */ /* 0x000fe800078e0000 */
[----:B------:R-:W-:Y:S02]  /*6180*/  IMAD R77, R3, R74, R77 ;  /* 0x0000004a034d7224 */ /* 0x000fe400078e024d */
[----:B------:R-:W-:Y:S07]  /*6190*/  IMAD R75, R5, R70, R75 ;  /* 0x00000046054b7224 */ /* 0x000fee00078e024b */
.L_x_101:
[----:B------:R-:W-:Y:S01]  /*61a0*/  @!P1 IMAD.HI.U32 R0, R77, R12, RZ ;  /* 0x0000000c4d009227 */ /* 0x000fe200078e00ff */
[----:B-1----:R-:W-:Y:S01]  /*61b0*/  @!P1 ISETP.NE.AND P0, PT, R10, 0x1, PT ;  /* 0x000000010a00980c */ /* 0x002fe20003f05270 */
[----:B------:R-:W-:Y:S01]  /*61c0*/  ULOP3.LUT UP0, URZ, UR46, 0x1b0, URZ, 0xc0, !UPT ;  /* 0x000001b02eff7892 */ /* 0x000fe2000f80c0ff */
[----:B------:R-:W-:Y:S01]  /*61d0*/  @!P1 ISETP.NE.AND P2, PT, R9, 0x1, PT ;  /* 0x000000010900980c */ /* 0x000fe20003f45270 */
[----:B------:R-:W-:Y:S01]  /*61e0*/  @!P1 IMAD.HI.U32 R3, R75, R11, RZ ;  /* 0x0000000b4b039227 */ /* 0x000fe200078e00ff */
[----:B------:R-:W-:Y:S02]  /*61f0*/  @!P1 SHF.R.U32.HI R0, RZ, R13, R0 ;  /* 0x0000000dff009219 */ /* 0x000fe40000011600 */
[----:B------:R-:W-:Y:S02]  /*6200*/  @P4 SHF.R.U32.HI R175, RZ, 0x10, R21 ;  /* 0x00000010ffaf4819 */ /* 0x000fe40000011615 */
[----:B------:R-:W-:Y:S02]  /*6210*/  @!P1 SHF.R.U32.HI R2, RZ, R14, R3 ;  /* 0x0000000eff029219 */ /* 0x000fe40000011603 */
[----:B------:R-:W-:Y:S02]  /*6220*/  @!P1 SEL R3, R77, R0, !P2 ;  /* 0x000000004d039207 */ /* 0x000fe40005000000 */
[----:B------:R-:W-:Y:S05]  /*6230*/  @!P1 SEL R2, R75, R2, !P0 ;  /* 0x000000024b029207 */ /* 0x000fea0004000000 */
[----:B------:R-:W-:Y:S02]  /*6240*/  @!P1 IMAD.IADD R0, R2, 0x1, -R3 ;  /* 0x0000000102009824 */ /* 0x000fe400078e0a03 */
[----:B------:R-:W-:Y:S02]  /*6250*/  @!P1 IMAD.IADD R2, R3, 0x1, -R2 ;  /* 0x0000000103029824 */ /* 0x000fe400078e0a02 */
[----:B------:R-:W-:Y:S02]  /*6260*/  @!P1 IMAD R77, R0, R9, R77 ;  /* 0x00000009004d9224 */ /* 0x000fe400078e024d */
[----:B------:R-:W-:Y:S01]  /*6270*/  @!P1 IMAD R75, R2, R10, R75 ;  /* 0x0000000a024b9224 */ /* 0x000fe200078e024b */
[----:B------:R-:W-:Y:S06]  /*6280*/  BRA.U !UP0, `(.L_x_102) ;  /* 0x0000000108407547 */ /* 0x000fec000b800000 */
[----:B------:R-:W1:Y:S01]  /*6290*/  LDCU.64 UR8, c[0x4][0x80] ;  /* 0x01001000ff0877ac */ /* 0x000e620008000a00 */
[----:B------:R-:W-:Y:S01]  /*62a0*/  MOV R3, 0x0 ;  /* 0x0000000000037802 */ /* 0x000fe20000000f00 */
[----:B------:R-:W-:Y:S02]  /*62b0*/  HFMA2 R12, -RZ, RZ, 0, 5.9604644775390625e-08 ;  /* 0x00000001ff0c7431 */ /* 0x000fe400000001ff */
[----:B------:R-:W-:Y:S02]  /*62c0*/  IMAD.MOV.U32 R8, RZ, RZ, 0x70 ;  /* 0x00000070ff087424 */ /* 0x000fe400078e00ff */
[----:B------:R-:W-:Y:S01]  /*62d0*/  IMAD.MOV.U32 R13, RZ, RZ, RZ ;  /* 0x000000ffff0d7224 */ /* 0x000fe200078e00ff */
[----:B------:R-:W2:Y:S01]  /*62e0*/  LDCU.64 UR6, c[0x4][0x88] ;  /* 0x01001100ff0677ac */ /* 0x000ea20008000a00 */
[----:B------:R-:W3:Y:S01]  /*62f0*/  LDC.64 R2, c[0x4][R3] ;  /* 0x0100000003027b82 */ /* 0x000ee20000000a00 */
[----:B------:R-:W4:Y:S01]  /*6300*/  LDCU.64 UR4, c[0x4][0x8] ;  /* 0x01000100ff0477ac */ /* 0x000f220008000a00 */
[----:B-1----:R-:W-:Y:S01]  /*6310*/  MOV R5, UR9 ;  /* 0x0000000900057c02 */ /* 0x002fe20008000f00 */
[----:B------:R-:W-:Y:S01]  /*6320*/  IMAD.U32 R4, RZ, RZ, UR8 ;  /* 0x00000008ff047e24 */ /* 0x000fe2000f8e00ff */
[----:B--2---:R-:W-:Y:S01]  /*6330*/  MOV R7, UR7 ;  /* 0x0000000700077c02 */ /* 0x004fe20008000f00 */
[----:B------:R-:W-:Y:S01]  /*6340*/  IMAD.U32 R6, RZ, RZ, UR6 ;  /* 0x00000006ff067e24 */ /* 0x000fe2000f8e00ff */
[----:B----4-:R-:W-:Y:S01]  /*6350*/  MOV R11, UR5 ;  /* 0x00000005000b7c02 */ /* 0x010fe20008000f00 */
[----:B------:R-:W-:Y:S02]  /*6360*/  IMAD.U32 R10, RZ, RZ, UR4 ;  /* 0x00000004ff0a7e24 */ /* 0x000fe4000f8e00ff */
[----:B------:R-:W-:Y:S07]  /*6370*/  LEPC R20, `(.L_x_102) ;  /* 0x000000001014794e */ /* 0x000fee0000000000 */
[----:B---3-5:R-:W-:Y:S05]  /*6380*/  CALL.ABS.NOINC R2 ;  /* 0x0000000002007343 */ /* 0x028fea0003c00000 */
.L_x_102:
[----:B------:R-:W-:Y:S01]  /*6390*/  LOP3.LUT P0, RZ, R178, 0x1b0, RZ, 0xc0, !PT ;  /* 0x000001b0b2ff7812 */ /* 0x000fe2000780c0ff */
[----:B------:R-:W-:Y:S11]  /*63a0*/  BSSY.RECONVERGENT B6, `(.L_x_103) ;  /* 0x0000013000067945 */ /* 0x000ff60003800200 */
[----:B------:R-:W-:Y:S01]  /*63b0*/  @!UPT UIADD3 URZ, UPT, UPT, URZ, URZ, URZ ;  /* 0x000000fffffff290 */ /* 0x000fe2000fffe0ff */
[----:B------:R-:W-:Y:S05]  /*63c0*/  @!P0 BRA `(.L_x_104) ;  /* 0x0000000000408947 */ /* 0x000fea0003800000 */
        /* <DEDUP_REMOVED lines=16> */
.L_x_104:
[----:B------:R-:W-:Y:S05]  /*64d0*/  BSYNC.RECONVERGENT B6 ;  /* 0x0000000000067941 */ /* 0x000fea0003800200 */
.L_x_103:
[----:B------:R-:W-:Y:S01]  /*64e0*/  ISETP.NE.AND P6, PT, R174, RZ, PT ;  /* 0x000000ffae00720c */ /* 0x000fe20003fc5270 */
[----:B------:R-:W-:Y:S01]  /*64f0*/  UISETP.NE.U32.AND UP0, UPT, UR40, URZ, UPT ;  /* 0x000000ff2800728c */ /* 0x000fe2000bf05070 */
[----:B------:R-:W-:Y:S02]  /*6500*/  ISETP.NE.U32.AND P2, PT, RZ, UR42, PT ;  /* 0x0000002aff007c0c */ /* 0x000fe4000bf45070 */
[----:B------:R-:W-:Y:S01]  /*6510*/  PLOP3.LUT P0, PT, PT, PT, PT, 0x8, 0x80 ;  /* 0x000000000080781c */ /* 0x000fe20003f0e170 */
[----:B------:R-:W-:Y:S01]  /*6520*/  UISETP.NE.AND.EX UP0, UPT, UR41, URZ, UPT, UP0 ;  /* 0x000000ff2900728c */ /* 0x000fe2000bf05300 */
[----:B------:R-:W-:Y:S07]  /*6530*/  ISETP.NE.AND.EX P2, PT, RZ, UR43, PT, P2 ;  /* 0x0000002bff007c0c */ /* 0x000fee000bf45320 */
[----:B------:R-:W1:Y:S01]  /*6540*/  @P6 LDC.64 R2, c[0x0][0x888] ;  /* 0x00022200ff026b82 */ /* 0x000e620000000a00 */
[----:B------:R-:W-:Y:S02]  /*6550*/  @P6 PLOP3.LUT P0, PT, P2, PT, PT, 0x80, 0x8 ;  /* 0x000000000008681c */ /* 0x000fe4000170f070 */
[----:B-1----:R-:W-:Y:S04]  /*6560*/  @P6 ISETP.NE.U32.AND P1, PT, R2, RZ, PT ;  /* 0x000000ff0200620c */ /* 0x002fe80003f25070 */
[----:B------:R-:W-:Y:S01]  /*6570*/  @P6 ISETP.NE.AND.EX P1, PT, R3, RZ, PT, P1 ;  /* 0x000000ff0300620c */ /* 0x000fe20003f25310 */
[----:B------:R-:W-:Y:S01]  /*6580*/  @!UPT UIADD3 URZ, UPT, UPT, URZ, URZ, URZ ;  /* 0x000000fffffff290 */ /* 0x000fe2000fffe0ff */
[----:B------:R-:W-:Y:S11]  /*6590*/  @!P2 BRA `(.L_x_105) ;  /* 0x00000000002ca947 */ /* 0x000ff60003800000 */
[----:B------:R-:W-:Y:S01]  /*65a0*/  ISETP.NE.U32.AND P3, PT, RZ, UR36, PT ;  /* 0x00000024ff007c0c */ /* 0x000fe2000bf65070 */
[----:B------:R-:W-:Y:S03]  /*65b0*/  IMAD.MOV.U32 R162, RZ, RZ, 0x1 ;  /* 0x00000001ffa27424 */ /* 0x000fe600078e00ff */
[----:B------:R-:W-:Y:S11]  /*65c0*/  ISETP.NE.AND.EX P3, PT, RZ, UR37, PT, P3 ;  /* 0x00000025ff007c0c */ /* 0x000ff6000bf65330 */
[----:B------:R-:W-:Y:S02]  /*65d0*/  @!UPT UIADD3 URZ, UPT, UPT, URZ, URZ, URZ ;  /* 0x000000fffffff290 */ /* 0x000fe4000fffe0ff */
[----:B------:R-:W1:Y:S01]  /*65e0*/  @P3 LDC.64 R2, c[0x0][0x888] ;  /* 0x00022200ff023b82 */ /* 0x000e620000000a00 */
[----:B------:R-:W-:Y:S04]  /*65f0*/  @P3 IMAD R0, R19, UR42, RZ ;  /* 0x0000002a13003c24 */ /* 0x000fe8000f8e02ff */
[----:B-1----:R-:W-:Y:S04]  /*6600*/  @P3 IMAD.WIDE R2, R0, 0x4, R2 ;  /* 0x0000000400023825 */ /* 0x002fe800078e0202 */
[----:B------:R-:W-:Y:S01]  /*6610*/  HFMA2 R0, -RZ, RZ, 0, 5.9604644775390625e-08 ;  /* 0x00000001ff007431 */ /* 0x000fe200000001ff */
[----:B-----5:R1:W5:Y:S04]  /*6620*/  @P3 LDG.E R81, desc[UR44][R2.64] ;  /* 0x0000002c02513981 */ /* 0x020368000c1e1900 */
[----:B------:R-:W-:Y:S01]  /*6630*/  @!P3 PRMT R162, R0, 0x7610, R162 ;  /* 0x0000761000a2b816 */ /* 0x000fe200000000a2 */
[----:B-1----:R-:W2:Y:S06]  /*6640*/  @!P3 LDC R81, c[0x0][0x880] ;  /* 0x00022000ff51bb82 */ /* 0x002eac0000000800 */
.L_x_105:
[----:B------:R-:W-:Y:S05]  /*6650*/  BRA.U !UP0, `(.L_x_106) ;  /* 0x0000000108207547 */ /* 0x000fea000b800000 */
[----:B------:R-:W-:Y:S04]  /*6660*/  ISETP.NE.U32.AND P3, PT, RZ, UR38, PT ;  /* 0x00000026ff007c0c */ /* 0x000fe8000bf65070 */
[----:B------:R-:W-:Y:S11]  /*6670*/  ISETP.NE.AND.EX P3, PT, RZ, UR39, PT, P3 ;  /* 0x00000027ff007c0c */ /* 0x000ff6000bf65330 */
[----:B------:R-:W-:Y:S02]  /*6680*/  @!UPT UIADD3 URZ, UPT, UPT, URZ, URZ, URZ ;  /* 0x000000fffffff290 */ /* 0x000fe4000fffe0ff */
[----:B------:R-:W1:Y:S01]  /*6690*/  @P3 LDC.64 R2, c[0x0][0x8a8] ;  /* 0x00022a00ff023b82 */ /* 0x000e620000000a00 */
[----:B------:R-:W-:Y:S04]  /*66a0*/  @P3 IMAD R5, R19, UR40, RZ ;  /* 0x0000002813053c24 */ /* 0x000fe8000f8e02ff */
[----:B-1----:R-:W-:Y:S05]  /*66b0*/  @P3 IMAD.WIDE R2, R5, 0x4, R2 ;  /* 0x0000000405023825 */ /* 0x002fea00078e0202 */
[----:B-----5:R1:W5:Y:S02]  /*66c0*/  @P3 LDG.E R79, desc[UR44][R2.64] ;  /* 0x0000002c024f3981 */ /* 0x020364000c1e1900 */
[----:B-1----:R-:W3:Y:S02]  /*66d0*/  @!P3 LDC R79, c[0x0][0x8a0] ;  /* 0x00022800ff4fbb82 */ /* 0x002ee40000000800 */
.L_x_106:
[----:B--2--5:R-:W-:Y:S01]  /*66e0*/  @P6 FSETP.NEU.AND P3, PT, R81, RZ, PT ;  /* 0x000000ff5100620b */ /* 0x024fe20003f6d000 */
[----:B------:R-:W-:Y:S01]  /*66f0*/  BSSY B1, `(.L_x_107) ;  /* 0x000003f000017945 */ /* 0x000fe20003800000 */
[----:B------:R-:W-:Y:S01]  /*6700*/  @P6 SEL R5, RZ, 0xffffffff, P1 ;  /* 0xffffffffff056807 */ /* 0x000fe20000800000 */
[----:B------:R-:W-:Y:S01]  /*6710*/  IMAD.IADD R64, R78, 0x1, R17 ;  /* 0x000000014e407824 */ /* 0x000fe200078e0211 */
[----:B------:R-:W-:Y:S02]  /*6720*/  @P6 SEL R0, RZ, 0xffffffff, P3 ;  /* 0xffffffffff006807 */ /* 0x000fe40001800000 */
[----:B------:R-:W-:Y:S02]  /*6730*/  CS2R R86, SRZ ;  /* 0x0000000000567805 */ /* 0x000fe4000001ff00 */
[----:B------:R-:W-:Y:S02]  /*6740*/  @P6 LOP3.LUT P1, RZ, R162, 0xff, RZ, 0xc0, !PT ;  /* 0x000000ffa2ff6812 */ /* 0x000fe4000782c0ff */
[----:B------:R-:W-:Y:S02]  /*6750*/  CS2R R84, SRZ ;  /* 0x0000000000547805 */ /* 0x000fe4000001ff00 */
[----:B------:R-:W-:Y:S02]  /*6760*/  LEA R152, R76, UR47, 0x3 ;  /* 0x0000002f4c987c11 */ /* 0x000fe4000f8e18ff */
[----:B------:R-:W-:Y:S02]  /*6770*/  CS2R R90, SRZ ;  /* 0x00000000005a7805 */ /* 0x000fe4000001ff00 */
[----:B------:R-:W-:Y:S02]  /*6780*/  @P0 SEL R0, R5, R0, !P1 ;  /* 0x0000000005000207 */ /* 0x000fe40004800000 */
[----:B------:R-:W-:Y:S02]  /*6790*/  CS2R R88, SRZ ;  /* 0x0000000000587805 */ /* 0x000fe4000001ff00 */
[----:B------:R-:W-:Y:S02]  /*67a0*/  SHF.L.U32 R3, R170, 0x1f, RZ ;  /* 0x0000001faa037819 */ /* 0x000fe400000006ff */
[----:B------:R-:W-:Y:S02]  /*67b0*/  CS2R R98, SRZ ;  /* 0x0000000000627805 */ /* 0x000fe4000001ff00 */
[----:B------:R-:W-:Y:S02]  /*67c0*/  @P6 LOP3.LUT R0, R0, 0x1, RZ, 0xc0, !PT ;  /* 0x0000000100006812 */ /* 0x000fe400078ec0ff */
[----:B------:R-:W-:Y:S02]  /*67d0*/  CS2R R96, SRZ ;  /* 0x0000000000607805 */ /* 0x000fe4000001ff00 */
[----:B------:R-:W-:Y:S02]  /*67e0*/  PLOP3.LUT P4, PT, PT, PT, PT, 0x8, 0x80 ;  /* 0x000000000080781c */ /* 0x000fe40003f8e170 */
[----:B------:R-:W-:Y:S02]  /*67f0*/  CS2R R94, SRZ ;  /* 0x00000000005e7805 */ /* 0x000fe4000001ff00 */
[----:B------:R-:W-:Y:S02]  /*6800*/  ISETP.NE.U32.OR P1, PT, R0, 0x1, !P6 ;  /* 0x000000010000780c */ /* 0x000fe40007725470 */
[----:B------:R-:W-:Y:S11]  /*6810*/  CS2R R92, SRZ ;  /* 0x00000000005c7805 */ /* 0x000ff6000001ff00 */
[----:B------:R-:W-:Y:S04]  /*6820*/  @P1 SHF.L.U32 R2, R168, 0x1f, RZ ;  /* 0x0000001fa8021819 */ /* 0x000fe800000006ff */
[----:B------:R-:W1:Y:S01]  /*6830*/  @P1 SYNCS.PHASECHK.TRANS64.TRYWAIT P0, [UR47+0x220], R2 ;  /* 0x00022002ff0015a7 */ /* 0x000e62000800112f */
[----:B------:R2:W4:Y:S01]  /*6840*/  SYNCS.PHASECHK.TRANS64.TRYWAIT P3, [R152+URZ+0x250], R3 ;  /* 0x00025003980075a7 */ /* 0x00052200080611ff */
[----:B-1----:R-:W-:Y:S01]  /*6850*/  @P1 PLOP3.LUT P4, PT, P0, PT, PT, 0x8, 0x80 ;  /* 0x000000000080181c */ /* 0x002fe2000078e170 */
[----:B------:R-:W-:Y:S01]  /*6860*/  @!UPT UIADD3 URZ, UPT, UPT, URZ, URZ, URZ ;  /* 0x000000fffffff290 */ /* 0x000fe2000fffe0ff */
[----:B--2-4-:R-:W-:Y:S11]  /*6870*/  @!P1 BRA `(.L_x_108) ;  /* 0x0000000000989947 */ /* 0x014ff60003800000 */
[----:B------:R-:W-:Y:S01]  /*6880*/  ISETP.NE.U32.AND P0, PT, RZ, UR36, PT ;  /* 0x00000024ff007c0c */ /* 0x000fe2000bf05070 */
[----:B------:R-:W-:Y:S01]  /*6890*/  BSSY B0, `(.L_x_109) ;  /* 0x0000016000007945 */ /* 0x000fe20003800000 */
[----:B------:R-:W-:Y:S02]  /*68a0*/  FSETP.NEU.AND P1, PT, R81, RZ, PT ;  /* 0x000000ff5100720b */ /* 0x000fe40003f2d000 */
[----:B------:R-:W-:Y:S02]  /*68b0*/  CS2R R94, SRZ ;  /* 0x00000000005e7805 */ /* 0x000fe4000001ff00 */
[----:B------:R-:W-:Y:S02]  /*68c0*/  ISETP.NE.AND.EX P0, PT, RZ, UR37, PT, P0 ;  /* 0x00000025ff007c0c */ /* 0x000fe4000bf05300 */
[----:B------:R-:W-:Y:S02]  /*68d0*/  CS2R R92, SRZ ;  /* 0x00000000005c7805 */ /* 0x000fe4000001ff00 */
[----:B------:R-:W-:Y:S02]  /*68e0*/  SEL R0, RZ, 0xffffffff, P1 ;  /* 0xffffffffff007807 */ /* 0x000fe40000800000 */
[----:B------:R-:W-:Y:S02]  /*68f0*/  CS2R R98, SRZ ;  /* 0x0000000000627805 */ /* 0x000fe4000001ff00 */
[----:B------:R-:W-:Y:S02]  /*6900*/  LOP3.LUT P1, RZ, R162, 0xff, RZ, 0xc0, !PT ;  /* 0x000000ffa2ff7812 */ /* 0x000fe4000782c0ff */
[----:B------:R-:W-:Y:S02]  /*6910*/  CS2R R96, SRZ ;  /* 0x0000000000607805 */ /* 0x000fe4000001ff00 */
[----:B------:R-:W-:Y:S02]  /*6920*/  SEL R5, RZ, 0xffffffff, P0 ;  /* 0xffffffffff057807 */ /* 0x000fe40000000000 */
[----:B------:R-:W-:Y:S02]  /*6930*/  CS2R R90, SRZ ;  /* 0x00000000005a7805 */ /* 0x000fe4000001ff00 */
[----:B------:R-:W-:Y:S02]  /*6940*/  CS2R R88, SRZ ;  /* 0x0000000000587805 */ /* 0x000fe4000001ff00 */
[----:B------:R-:W-:Y:S02]  /*6950*/  CS2R R86, SRZ ;  /* 0x0000000000567805 */ /* 0x000fe4000001ff00 */
[----:B------:R-:W-:Y:S02]  /*6960*/  @P2 SEL R0, R5, R0, !P1 ;  /* 0x0000000005002207 */ /* 0x000fe40004800000 */
[----:B------:R-:W-:Y:S02]  /*6970*/  CS2R R84, SRZ ;  /* 0x0000000000547805 */ /* 0x000fe4000001ff00 */
[----:B------:R-:W-:Y:S04]  /*6980*/  LOP3.LUT R0, R0, 0x1, RZ, 0xc0, !PT ;  /* 0x0000000100007812 */ /* 0x000fe800078ec0ff */
[----:B------:R-:W-:Y:S01]  /*6990*/  ISETP.NE.U32.AND P0, PT, R0, 0x1, PT ;  /* 0x000000010000780c */ /* 0x000fe20003f05070 */
[----:B------:R-:W-:Y:S01]  /*69a0*/  @!UPT UIADD3 URZ, UPT, UPT, URZ, URZ, URZ ;  /* 0x000000fffffff290 */ /* 0x000fe2000fffe0ff */
[----:B------:R-:W-:Y:S11]  /*69b0*/  @!P4 BRA `(.L_x_110) ;  /* 0x00000000000cc947 */ /* 0x000ff60003800000 */
[----:B------:R-:W-:Y:S04]  /*69c0*/  SHF.L.U32 R5, R168, 0x1f, RZ ;  /* 0x0000001fa8057819 */ /* 0x000fe800000006ff */
[----:B------:R-:W1:Y:S02]  /*69d0*/  SYNCS.PHASECHK.TRANS64.TRYWAIT P1, [UR47+0x220], R5 ;  /* 0x00022005ff0075a7 */ /* 0x000e64000802112f */
[----:B-1----:R-:W-:Y:S05]  /*69e0*/  @!P1 BRA `(.L_x_111) ;  /* 0x0000002800189947 */ /* 0x002fea0003800000 */
.L_x_110:
[----:B------:R-:W-:Y:S05]  /*69f0*/  BSYNC B0 ;  /* 0x0000000000007941 */ /* 0x000fea0003800000 */
.L_x_109:
[----:B------:R2:W4:Y:S01]  /*6a00*/  @P0 LDS.128 R92, [R172+UR47+0x400] ;  /* 0x0004002fac5c0984 */ /* 0x0005220008000c00 */
[----:B------:R-:W-:Y:S01]  /*6a10*/  UIADD3 UR4, UPT, UPT, UR47, 0x228, URZ ;  /* 0x000002282f047890 */ /* 0x000fe2000fffe0ff */
[----:B------:R-:W-:Y:S02]  /*6a20*/  LOP3.LUT R168, R168, 0x1, RZ, 0x3c, !PT ;  /* 0x00000001a8a87812 */ /* 0x000fe400078e3cff */
[----:B------:R2:W1:Y:S01]  /*6a30*/  @P0 LDS.128 R96, [R171+0x10] ;  /* 0x00001000ab600984 */ /* 0x0004620000000c00 */
[----:B------:R-:W-:Y:S03]  /*6a40*/  UPRMT UR4, UR48, 0x654, UR4 ;  /* 0x0000065430047896 */ /* 0x000fe60008000004 */
[----:B------:R2:W1:Y:S04]  /*6a50*/  @P0 LDS.128 R88, [R177+0x20] ;  /* 0x00002000b1580984 */ /* 0x0004680000000c00 */
[----:B------:R2:W1:Y:S01]  /*6a60*/  @P0 LDS.128 R84, [R176+0x30] ;  /* 0x00003000b0540984 */ /* 0x0004620000000c00 */
[----:B------:R-:W-:Y:S01]  /*6a70*/  @!PT LDS RZ, [RZ] ;  /* 0x00000000fffff984 */ /* 0x000fe20000000800 */
[----:B------:R-:W-:Y:S01]  /*6a80*/  @!PT LDS RZ, [RZ] ;  /* 0x00000000fffff984 */ /* 0x000fe20000000800 */
[----:B------:R-:W-:Y:S01]  /*6a90*/  @!PT LDS RZ, [RZ] ;  /* 0x00000000fffff984 */ /* 0x000fe20000000800 */
[----:B------:R-:W-:Y:S01]  /*6aa0*/  @!PT LDS RZ, [RZ] ;  /* 0x00000000fffff984 */ /* 0x000fe20000000800 */
[----:B------:R5:W-:Y:S06]  /*6ab0*/  MEMBAR.ALL.CTA ;  /* 0x0000000000007992 */ /* 0x000bec0000008000 */
[----:B-----5:R-:W5:Y:S02]  /*6ac0*/  FENCE.VIEW.ASYNC.S ;  /* 0x00000000000073c6 */ /* 0x020f640000000000 */
[----:B-----5:R-:W-:Y:S01]  /*6ad0*/  SYNCS.ARRIVE.TRANS64.RED.A1T0 RZ, [UR4], RZ ;  /* 0x000000ffffff79a7 */ /* 0x020fe20008100404 */
.L_x_108:
[----:B------:R-:W-:Y:S05]  /*6ae0*/  BSYNC B1 ;  /* 0x0000000000017941 */ /* 0x000fea0003800000 */
.L_x_107:
[----:B-1----:R-:W-:Y:S04]  /*6af0*/  SHF.R.U32.HI R0, RZ, 0x15, R64 ;  /* 0x00000015ff007819 */ /* 0x002fe80000011640 */
[----:B------:R-:W-:Y:S01]  /*6b00*/  LOP3.LUT P0, RZ, R0, 0x3, R173, 0x48, !PT ;  /* 0x0000000300ff7812 */ /* 0x000fe200078048ad */
[----:B------:R-:W-:Y:S01]  /*6b10*/  @!UPT UIADD3 URZ, UPT, UPT, URZ, URZ, URZ ;  /* 0x000000fffffff290 */ /* 0x000fe2000fffe0ff */
[----:B------:R-:W-:Y:S11]  /*6b20*/  @P3 BRA `(.L_x_112) ;  /* 0x0000000000083947 */ /* 0x000ff60003800000 */
[----:B------:R-:W1:Y:S02]  /*6b30*/  SYNCS.PHASECHK.TRANS64.TRYWAIT P1, [R152+URZ+0x250], R3 ;  /* 0x00025003980075a7 */ /* 0x000e6400080211ff */
[----:B-1----:R-:W-:Y:S05]  /*6b40*/  @!P1 BRA `(.L_x_113) ;  /* 0x0000002400d89947 */ /* 0x002fea0003800000 */
.L_x_112:
[----:B------:R-:W-:Y:S05]  /*6b50*/  @!P0 BRA `(.L_x_114) ;  /* 0x0000000000408947 */ /* 0x000fea0003800000 */
[----:B------:R-:W1:Y:S01]  /*6b60*/  LDCU.64 UR8, c[0x4][0x70] ;  /* 0x01000e00ff0877ac */ /* 0x000e620008000a00 */
[----:B------:R-:W-:Y:S01]  /*6b70*/  MOV R3, 0x0 ;  /* 0x0000000000037802 */ /* 0x000fe20000000f00 */
[----:B------:R-:W-:Y:S02]  /*6b80*/  HFMA2 R12, -RZ, RZ, 0, 5.9604644775390625e-08 ;  /* 0x00000001ff0c7431 */ /* 0x000fe400000001ff */
[----:B------:R-:W-:Y:S02]  /*6b90*/  IMAD.MOV.U32 R8, RZ, RZ, 0x192 ;  /* 0x00000192ff087424 */ /* 0x000fe400078e00ff */
[----:B------:R-:W-:Y:S01]  /*6ba0*/  IMAD.MOV.U32 R13, RZ, RZ, RZ ;  /* 0x000000ffff0d7224 */ /* 0x000fe200078e00ff */
[----:B------:R-:W5:Y:S01]  /*6bb0*/  LDCU.64 UR6, c[0x4][0x78] ;  /* 0x01000f00ff0677ac */ /* 0x000f620008000a00 */
[----:B------:R-:W2:Y:S01]  /*6bc0*/  LDC.64 R2, c[0x4][R3] ;  /* 0x0100000003027b82 */ /* 0x000ea20000000a00 */
[----:B------:R-:W3:Y:S01]  /*6bd0*/  LDCU.64 UR4, c[0x4][0x10] ;  /* 0x01000200ff0477ac */ /* 0x000ee20008000a00 */
[----:B-1----:R-:W-:Y:S01]  /*6be0*/  MOV R5, UR9 ;  /* 0x0000000900057c02 */ /* 0x002fe20008000f00 */
[----:B------:R-:W-:Y:S01]  /*6bf0*/  IMAD.U32 R4, RZ, RZ, UR8 ;  /* 0x00000008ff047e24 */ /* 0x000fe2000f8e00ff */
[----:B-----5:R-:W-:Y:S01]  /*6c00*/  MOV R7, UR7 ;  /* 0x0000000700077c02 */ /* 0x020fe20008000f00 */
[----:B------:R-:W-:Y:S01]  /*6c10*/  IMAD.U32 R6, RZ, RZ, UR6 ;  /* 0x00000006ff067e24 */ /* 0x000fe2000f8e00ff */
[----:B---3--:R-:W-:Y:S01]  /*6c20*/  MOV R11, UR5 ;  /* 0x00000005000b7c02 */ /* 0x008fe20008000f00 */
[----:B------:R-:W-:Y:S02]  /*6c30*/  IMAD.U32 R10, RZ, RZ, UR4 ;  /* 0x00000004ff0a7e24 */ /* 0x000fe4000f8e00ff */
[----:B------:R-:W-:Y:S07]  /*6c40*/  LEPC R20, `(.L_x_114) ;  /* 0x000000001014794e */ /* 0x000fee0000000000 */
[----:B--2-4-:R-:W-:Y:S05]  /*6c50*/  CALL.ABS.NOINC R2 ;  /* 0x0000000002007343 */ /* 0x014fea0003c00000 */
.L_x_114:
[----:B------:R-:W-:Y:S01]  /*6c60*/  LOP3.LUT P0, RZ, R167, 0x60, RZ, 0xc0, !PT ;  /* 0x00000060a7ff7812 */ /* 0x000fe2000780c0ff */
[----:B------:R-:W-:Y:S05]  /*6c70*/  WARPSYNC.ALL ;  /* 0x0000000000007948 */ /* 0x000fea0003800000 */
[----:B------:R-:W-:Y:S01]  /*6c80*/  R2UR UR4, R64 ;  /* 0x00000000400472ca */ /* 0x000fe200000e0000 */
[----:B------:R-:W-:Y:S01]  /*6c90*/  BSSY.RECONVERGENT B0, `(.L_x_115) ;  /* 0x0000135000007945 */ /* 0x000fe20003800200 */
[-C--:B----4-:R-:W-:Y:S02]  /*6ca0*/  F2FP.F16.E4M3.UNPACK_B R82, R92.reuse ;  /* 0x0000005cff52723e */ /* 0x090fe400020006ff */
[----:B------:R-:W-:Y:S02]  /*6cb0*/  F2FP.F16.E4M3.UNPACK_B R109, R92.H1 ;  /* 0x0000005cff6d723e */ /* 0x000fe400030006ff */
[-C--:B------:R-:W-:Y:S01]  /*6cc0*/  F2FP.F16.E4M3.UNPACK_B R107, R93.reuse ;  /* 0x0000005dff6b723e */ /* 0x080fe200020006ff */
[--C-:B------:R-:W-:Y:S01]  /*6cd0*/  HADD2.F32 R80, -RZ, R82.reuse.H0_H0 ;  /* 0x20000052ff507230 */ /* 0x100fe20000004100 */
[----:B------:R-:W-:Y:S01]  /*6ce0*/  F2FP.F16.E4M3.UNPACK_B R105, R93.H1 ;  /* 0x0000005dff69723e */ /* 0x000fe200030006ff */
[----:B------:R-:W-:Y:S01]  /*6cf0*/  HADD2.F32 R82, -RZ, R82.H1_H1 ;  /* 0x30000052ff527230 */ /* 0x000fe20000004100 */
[-C--:B------:R-:W-:Y:S01]  /*6d00*/  F2FP.F16.E4M3.UNPACK_B R130, R84.reuse ;  /* 0x00000054ff82723e */ /* 0x080fe200020006ff */
[--C-:B------:R-:W-:Y:S01]  /*6d10*/  HADD2.F32 R83, -RZ, R109.reuse.H0_H0 ;  /* 0x2000006dff537230 */ /* 0x100fe20000004100 */
[----:B------:R-:W-:Y:S01]  /*6d20*/  F2FP.F16.E4M3.UNPACK_B R132, R84.H1 ;  /* 0x00000054ff84723e */ /* 0x000fe200030006ff */
[----:B------:R-:W3:Y:S01]  /*6d30*/  LDTM.x64 R4, tmem[UR4] ;  /* 0x00000004000479ee */ /* 0x000ee20008340000 */
[----:B------:R-:W-:Y:S01]  /*6d40*/  NOP ;  /* 0x0000000000007918 */ /* 0x000fe20000000000 */
[----:B------:R-:W-:Y:S01]  /*6d50*/  R2UR UR5, R152 ;  /* 0x00000000980572ca */ /* 0x000fe200000e0000 */
[--C-:B------:R-:W-:Y:S01]  /*6d60*/  HADD2.F32 R129, -RZ, R130.reuse.H0_H0 ;  /* 0x20000082ff817230 */ /* 0x100fe20000004100 */
[----:B------:R-:W-:Y:S01]  /*6d70*/  F2FP.F16.E4M3.UNPACK_B R93, R94 ;  /* 0x0000005eff5d723e */ /* 0x000fe200020006ff */
[----:B------:R-:W-:Y:S01]  /*6d80*/  HADD2.F32 R130, -RZ, R130.H1_H1 ;  /* 0x30000082ff827230 */ /* 0x000fe20000004100 */
[-C--:B------:R-:W-:Y:S01]  /*6d90*/  F2FP.F16.E4M3.UNPACK_B R134, R85.reuse ;  /* 0x00000055ff86723e */ /* 0x080fe200020006ff */
[----:B------:R-:W-:Y:S01]  /*6da0*/  HADD2.F32 R84, -RZ, R109.H1_H1 ;  /* 0x3000006dff547230 */ /* 0x000fe20000004100 */
[----:B------:R-:W-:Y:S01]  /*6db0*/  F2FP.F16.E4M3.UNPACK_B R136, R85.H1 ;  /* 0x00000055ff88723e */ /* 0x000fe200030006ff */
[--C-:B------:R-:W-:Y:S01]  /*6dc0*/  HADD2.F32 R85, -RZ, R107.reuse.H0_H0 ;  /* 0x2000006bff557230 */ /* 0x100fe20000004100 */
[-C--:B------:R-:W-:Y:S01]  /*6dd0*/  F2FP.F16.E4M3.UNPACK_B R138, R86.reuse ;  /* 0x00000056ff8a723e */ /* 0x080fe200020006ff */
[--C-:B------:R-:W-:Y:S01]  /*6de0*/  HADD2.F32 R133, -RZ, R134.reuse.H0_H0 ;  /* 0x20000086ff857230 */ /* 0x100fe20000004100 */
[----:B------:R-:W-:Y:S01]  /*6df0*/  F2FP.F16.E4M3.UNPACK_B R140, R86.H1 ;  /* 0x00000056ff8c723e */ /* 0x000fe200030006ff */
[----:B------:R-:W-:Y:S01]  /*6e00*/  HADD2.F32 R86, -RZ, R107.H1_H1 ;  /* 0x3000006bff567230 */ /* 0x000fe20000004100 */
[----:B------:R-:W-:Y:S01]  /*6e10*/  F2FP.F16.E4M3.UNPACK_B R142, R87 ;  /* 0x00000057ff8e723e */ /* 0x000fe200020006ff */
[----:B------:R-:W-:Y:S01]  /*6e20*/  UIADD3 UR5, UPT, UPT, UR5, 0x260, URZ ;  /* 0x0000026005057890 */ /* 0x000fe2000fffe0ff */
[----:B------:R-:W-:Y:S01]  /*6e30*/  HADD2.F32 R134, -RZ, R134.H1_H1 ;  /* 0x30000086ff867230 */ /* 0x000fe20000004100 */
[----:B------:R-:W-:Y:S01]  /*6e40*/  F2FP.F16.E4M3.UNPACK_B R114, R88 ;  /* 0x00000058ff72723e */ /* 0x000fe200020006ff */
[--C-:B------:R-:W-:Y:S01]  /*6e50*/  HADD2.F32 R137, -RZ, R138.reuse.H0_H0 ;  /* 0x2000008aff897230 */ /* 0x100fe20000004100 */
[----:B------:R-:W-:Y:S01]  /*6e60*/  UPRMT UR5, UR48, 0x654, UR5 ;  /* 0x0000065430057896 */ /* 0x000fe20008000005 */
[----:B------:R-:W-:Y:S01]  /*6e70*/  HADD2.F32 R138, -RZ, R138.H1_H1 ;  /* 0x3000008aff8a7230 */ /* 0x000fe20000004100 */
[-C--:B------:R-:W-:Y:S01]  /*6e80*/  F2FP.F16.E4M3.UNPACK_B R118, R89.reuse ;  /* 0x00000059ff76723e */ /* 0x080fe200020006ff */
[--C-:B------:R-:W-:Y:S01]  /*6e90*/  HADD2.F32 R113, -RZ, R114.reuse.H0_H0 ;  /* 0x20000072ff717230 */ /* 0x100fe20000004100 */
[----:B------:R-:W-:Y:S01]  /*6ea0*/  F2FP.F16.E4M3.UNPACK_B R120, R89.H1 ;  /* 0x00000059ff78723e */ /* 0x000fe200030006ff */
[C---:B---3--:R-:W-:Y:S01]  /*6eb0*/  FMUL R4, R79.reuse, R4 ;  /* 0x000000044f047220 */ /* 0x048fe20000400000 */
[C---:B------:R-:W-:Y:S01]  /*6ec0*/  FMUL R5, R79.reuse, R5 ;  /* 0x000000054f057220 */ /* 0x040fe20000400000 */
[C---:B------:R-:W-:Y:S01]  /*6ed0*/  FMUL R8, R79.reuse, R8 ;  /* 0x000000084f087220 */ /* 0x040fe20000400000 */
[----:B------:R-:W-:Y:S01]  /*6ee0*/  FMUL R9, R79, R9 ;  /* 0x000000094f097220 */ /* 0x000fe20000400000 */
[----:B------:R-:W-:Y:S01]  /*6ef0*/  SYNCS.ARRIVE.TRANS64.RED.A1T0 RZ, [UR5], RZ ;  /* 0x000000ffffff79a7 */ /* 0x000fe20008100405 */
[C---:B------:R-:W-:Y:S01]  /*6f00*/  FFMA R4, R81.reuse, R80, R4 ;  /* 0x0000005051047223 */ /* 0x040fe20000000004 */
[----:B------:R-:W-:Y:S01]  /*6f10*/  FFMA R5, R81, R82, R5 ;  /* 0x0000005251057223 */ /* 0x000fe20000000005 */
[----:B------:R-:W-:Y:S02]  /*6f20*/  HADD2.F32 R89, -RZ, R93.H0_H0 ;  /* 0x2000005dff597230 */ /* 0x000fe40000004100 */
[C---:B------:R-:W-:Y:S01]  /*6f30*/  FMUL R12, R79.reuse, R12 ;  /* 0x0000000c4f0c7220 */ /* 0x040fe20000400000 */
        /* <DEDUP_REMOVED lines=11> */
[----:B------:R-:W-:Y:S02]  /*6ff0*/  HADD2.F32 R114, -RZ, R114.H1_H1 ;  /* 0x30000072ff727230 */ /* 0x000fe40000004100 */
[C---:B------:R-:W-:Y:S01]  /*7000*/  FMUL R32, R79.reuse, R36 ;  /* 0x000000244f207220 */ /* 0x040fe20000400000 */
[C---:B------:R-:W-:Y:S01]  /*7010*/  FMUL R33, R79.reuse, R37 ;  /* 0x000000254f217220 */ /* 0x040fe20000400000 */
[--C-:B------:R-:W-:Y:S02]  /*7020*/  HADD2.F32 R117, -RZ, R118.reuse.H0_H0 ;  /* 0x20000076ff757230 */ /* 0x100fe40000004100 */
[C---:B------:R-:W-:Y:S01]  /*7030*/  FMUL R36, R79.reuse, R40 ;  /* 0x000000284f247220 */ /* 0x040fe20000400000 */
[----:B------:R-:W-:Y:S02]  /*7040*/  HADD2.F32 R118, -RZ, R118.H1_H1 ;  /* 0x30000076ff767230 */ /* 0x000fe40000004100 */
        /* <DEDUP_REMOVED lines=8> */
[----:B------:R-:W-:Y:S01]  /*70d0*/  F2FP.F16.E4M3.UNPACK_B R92, R94.H1 ;  /* 0x0000005eff5c723e */ /* 0x000fe200030006ff */
[C---:B------:R-:W-:Y:S01]  /*70e0*/  FMUL R53, R79.reuse, R57 ;  /* 0x000000394f357220 */ /* 0x040fe20000400000 */
[C---:B------:R-:W-:Y:S01]  /*70f0*/  FMUL R56, R79.reuse, R60 ;  /* 0x0000003c4f387220 */ /* 0x040fe20000400000 */
[----:B------:R-:W-:Y:S01]  /*7100*/  F2FP.F16.E4M3.UNPACK_B R141, R87.H1 ;  /* 0x00000057ff8d723e */ /* 0x000fe200030006ff */
[C---:B------:R-:W-:Y:S01]  /*7110*/  FMUL R57, R79.reuse, R61 ;  /* 0x0000003d4f397220 */ /* 0x040fe20000400000 */
[----:B------:R-:W-:Y:S02]  /*7120*/  HADD2.F32 R80, -RZ, R142.H1_H1 ;  /* 0x3000008eff507230 */ /* 0x000fe40000004100 */
[C---:B------:R-:W-:Y:S01]  /*7130*/  FMUL R60, R79.reuse, R64 ;  /* 0x000000404f3c7220 */ /* 0x040fe20000400000 */
[----:B------:R-:W-:Y:S01]  /*7140*/  F2FP.F16.E4M3.UNPACK_B R116, R88.H1 ;  /* 0x00000058ff74723e */ /* 0x000fe200030006ff */
[C---:B------:R-:W-:Y:S01]  /*7150*/  FMUL R61, R79.reuse, R65 ;  /* 0x000000414f3d7220 */ /* 0x040fe20000400000 */
[C---:B------:R-:W-:Y:S01]  /*7160*/  FMUL R6, R79.reuse, R6 ;  /* 0x000000064f067220 */ /* 0x040fe20000400000 */
[----:B------:R-:W-:Y:S01]  /*7170*/  F2FP.F16.E4M3.UNPACK_B R94, R95 ;  /* 0x0000005fff5e723e */ /* 0x000fe200020006ff */
[----:B------:R-:W-:Y:S01]  /*7180*/  FMUL R7, R79, R7 ;  /* 0x000000074f077220 */ /* 0x000fe20000400000 */
[--C-:B------:R-:W-:Y:S02]  /*7190*/  HADD2.F32 R87, -RZ, R105.reuse.H0_H0 ;  /* 0x20000069ff577230 */ /* 0x100fe40000004100 */
[C---:B------:R-:W-:Y:S01]  /*71a0*/  FFMA R6, R81.reuse, R83, R6 ;  /* 0x0000005351067223 */ /* 0x040fe20000000006 */
[----:B------:R-:W-:Y:S01]  /*71b0*/  F2FP.F16.E4M3.UNPACK_B R122, R90 ;  /* 0x0000005aff7a723e */ /* 0x000fe200020006ff */
[C---:B------:R-:W-:Y:S01]  /*71c0*/  FFMA R7, R81.reuse, R84, R7 ;  /* 0x0000005451077223 */ /* 0x040fe20000000007 */
[C---:B------:R-:W-:Y:S01]  /*71d0*/  FFMA R8, R81.reuse, R85, R8 ;  /* 0x0000005551087223 */ /* 0x040fe20000000008 */
[----:B------:R-:W-:Y:S01]  /*71e0*/  F2FP.F16.E4M3.UNPACK_B R124, R90.H1 ;  /* 0x0000005aff7c723e */ /* 0x000fe200030006ff */
[----:B------:R-:W-:Y:S02]  /*71f0*/  HADD2.F32 R88, -RZ, R105.H1_H1 ;  /* 0x30000069ff587230 */ /* 0x000fe40000004100 */
[----:B------:R-:W-:Y:S01]  /*7200*/  FFMA R9, R81, R86, R9 ;  /* 0x0000005651097223 */ /* 0x000fe20000000009 */
[----:B------:R-:W-:Y:S01]  /*7210*/  F2FP.SATFINITE.E4M3.F32.PACK_AB_MERGE_C R152, R7, R6, RZ ;  /* 0x000000060798723e */ /* 0x000fe200048070ff */
[----:B------:R-:W-:Y:S02]  /*7220*/  HADD2.F32 R90, -RZ, R93.H1_H1 ;  /* 0x3000005dff5a7230 */ /* 0x000fe40000004100 */
[----:B------:R-:W-:Y:S01]  /*7230*/  FMUL R10, R79, R10 ;  /* 0x0000000a4f0a7220 */ /* 0x000fe20000400000 */
[--C-:B------:R-:W-:Y:S01]  /*7240*/  HADD2.F32 R93, -RZ, R94.reuse.H0_H0 ;  /* 0x2000005eff5d7230 */ /* 0x100fe20000004100 */
[----:B------:R-:W-:Y:S01]  /*7250*/  F2FP.SATFINITE.E4M3.F32.PACK_AB_MERGE_C R152, R5, R4, R152 ;  /* 0x000000040598723e */ /* 0x000fe20004807098 */
[----:B------:R-:W-:Y:S02]  /*7260*/  HADD2.F32 R94, -RZ, R94.H1_H1 ;  /* 0x3000005eff5e7230 */ /* 0x000fe40000004100 */
[----:B------:R-:W-:Y:S01]  /*7270*/  FFMA R10, R81, R87, R10 ;  /* 0x00000057510a7223 */ /* 0x000fe2000000000a */
[--C-:B------:R-:W-:Y:S02]  /*7280*/  HADD2.F32 R121, -RZ, R122.reuse.H0_H0 ;  /* 0x2000007aff797230 */ /* 0x100fe40000004100 */
[----:B------:R-:W-:Y:S01]  /*7290*/  FMUL R11, R79, R11 ;  /* 0x0000000b4f0b7220 */ /* 0x000fe20000400000 */
[----:B------:R-:W-:Y:S01]  /*72a0*/  F2FP.F16.E4M3.UNPACK_B R126, R91 ;  /* 0x0000005bff7e723e */ /* 0x000fe200020006ff */
[----:B------:R-:W-:Y:S01]  /*72b0*/  HADD2.F32 R122, -RZ, R122.H1_H1 ;  /* 0x3000007aff7a7230 */ /* 0x000fe20000004100 */
[----:B------:R-:W-:Y:S01]  /*72c0*/  F2FP.F16.E4M3.UNPACK_B R103, R95.H1 ;  /* 0x0000005fff67723e */ /* 0x000fe200030006ff */
[C---:B------:R-:W-:Y:S01]  /*72d0*/  FFMA R11, R81.reuse, R88, R11 ;  /* 0x00000058510b7223 */ /* 0x040fe2000000000b */
[----:B------:R-:W-:Y:S01]  /*72e0*/  F2FP.F16.E4M3.UNPACK_B R128, R91.H1 ;  /* 0x0000005bff80723e */ /* 0x000fe200030006ff */
[----:B------:R-:W-:Y:S02]  /*72f0*/  HADD2.F32 R91, -RZ, R92.H0_H0 ;  /* 0x2000005cff5b7230 */ /* 0x000fe40000004100 */
[C---:B------:R-:W-:Y:S01]  /*7300*/  FFMA R12, R81.reuse, R89, R12 ;  /* 0x00000059510c7223 */ /* 0x040fe2000000000c */
[----:B------:R-:W-:Y:S01]  /*7310*/  FFMA R13, R81, R90, R13 ;  /* 0x0000005a510d7223 */ /* 0x000fe2000000000d */
[----:B------:R-:W-:Y:S01]  /*7320*/  F2FP.SATFINITE.E4M3.F32.PACK_AB_MERGE_C R153, R11, R10, RZ ;  /* 0x0000000a0b99723e */ /* 0x000fe200048070ff */
[--C-:B------:R-:W-:Y:S01]  /*7330*/  HADD2.F32 R125, -RZ, R126.reuse.H0_H0 ;  /* 0x2000007eff7d7230 */ /* 0x100fe20000004100 */
[----:B------:R-:W-:Y:S01]  /*7340*/  F2FP.F16.E4M3.UNPACK_B R101, R96 ;  /* 0x00000060ff65723e */ /* 0x000fe200020006ff */
[----:B------:R-:W-:Y:S01]  /*7350*/  HADD2.F32 R126, -RZ, R126.H1_H1 ;  /* 0x3000007eff7e7230 */ /* 0x000fe20000004100 */
[----:B------:R-:W-:Y:S01]  /*7360*/  F2FP.SATFINITE.E4M3.F32.PACK_AB_MERGE_C R153, R9, R8, R153 ;  /* 0x000000080999723e */ /* 0x000fe20004807099 */
[----:B------:R-:W-:Y:S02]  /*7370*/  HADD2.F32 R83, -RZ, R142.H0_H0 ;  /* 0x2000008eff537230 */ /* 0x000fe40000004100 */
[C---:B------:R-:W-:Y:S01]  /*7380*/  FMUL R14, R79.reuse, R14 ;  /* 0x0000000e4f0e7220 */ /* 0x040fe20000400000 */
[----:B------:R-:W-:Y:S02]  /*7390*/  HADD2.F32 R92, -RZ, R92.H1_H1 ;  /* 0x3000005cff5c7230 */ /* 0x000fe40000004100 */
[----:B------:R-:W-:Y:S01]  /*73a0*/  FMUL R15, R79, R15 ;  /* 0x0000000f4f0f7220 */ /* 0x000fe20000400000 */
[----:B------:R-:W-:Y:S01]  /*73b0*/  F2FP.F16.E4M3.UNPACK_B R100, R96.H1 ;  /* 0x00000060ff64723e */ /* 0x000fe200030006ff */
[--C-:B------:R-:W-:Y:S02]  /*73c0*/  HADD2.F32 R95, -RZ, R103.reuse.H0_H0 ;  /* 0x20000067ff5f7230 */ /* 0x100fe40000004100 */
[C---:B------:R-:W-:Y:S01]  /*73d0*/  FFMA R14, R81.reuse, R91, R14 ;  /* 0x0000005b510e7223 */ /* 0x040fe2000000000e */
[C---:B------:R-:W-:Y:S01]  /*73e0*/  FFMA R15, R81.reuse, R92, R15 ;  /* 0x0000005c510f7223 */ /* 0x040fe2000000000f */
[C---:B------:R-:W-:Y:S01]  /*73f0*/  FFMA R16, R81.reuse, R93, R16 ;  /* 0x0000005d51107223 */ /* 0x040fe20000000010 */
[----:B------:R-:W-:Y:S01]  /*7400*/  FFMA R17, R81, R94, R17 ;  /* 0x0000005e51117223 */ /* 0x000fe20000000011 */
[-C--:B------:R-:W-:Y:S01]  /*7410*/  F2FP.F16.E4M3.UNPACK_B R102, R97.reuse ;  /* 0x00000061ff66723e */ /* 0x080fe200020006ff */
[----:B------:R-:W-:Y:S01]  /*7420*/  HADD2.F32 R96, -RZ, R103.H1_H1 ;  /* 0x30000067ff607230 */ /* 0x000fe20000004100 */
[----:B------:R-:W-:Y:S01]  /*7430*/  F2FP.SATFINITE.E4M3.F32.PACK_AB_MERGE_C R154, R15, R14, RZ ;  /* 0x0000000e0f9a723e */ /* 0x000fe200048070ff */
[----:B------:R-:W-:Y:S01]  /*7440*/  FMUL R18, R79, R18 ;  /* 0x000000124f127220 */ /* 0x000fe20000400000 */
[----:B------:R-:W-:Y:S01]  /*7450*/  F2FP.F16.E4M3.UNPACK_B R104, R97.H1 ;  /* 0x00000061ff68723e */ /* 0x000fe200030006ff */
[--C-:B------:R-:W-:Y:S01]  /*7460*/  HADD2.F32 R97, -RZ, R101.reuse.H0_H0 ;  /* 0x20000065ff617230 */ /* 0x100fe20000004100 */
[----:B------:R-:W-:Y:S01]  /*7470*/  F2FP.SATFINITE.E4M3.F32.PACK_AB_MERGE_C R154, R13, R12, R154 ;  /* 0x0000000c0d9a723e */ /* 0x000fe2000480709a */
[----:B------:R-:W-:Y:S01]  /*7480*/  FFMA R18, R81, R95, R18 ;  /* 0x0000005f51127223 */ /* 0x000fe20000000012 */
[----:B------:R-:W-:Y:S01]  /*7490*/  F2FP.F16.E4M3.UNPACK_B R110, R99 ;  /* 0x00000063ff6e723e */ /* 0x000fe200020006ff */
[----:B------:R-:W-:Y:S01]  /*74a0*/  FMUL R19, R79, R19 ;  /* 0x000000134f137220 */ /* 0x000fe20000400000 */
[----:B------:R-:W-:Y:S01]  /*74b0*/  F2FP.F16.E4M3.UNPACK_B R112, R99.H1 ;  /* 0x00000063ff70723e */ /* 0x000fe200030006ff */
[----:B------:R-:W-:Y:S01]  /*74c0*/  HADD2.F32 R99, -RZ, R101.H1_H1 ;  /* 0x30000065ff637230 */ /* 0x000fe20000004100 */
[-C--:B------:R-:W-:Y:S01]  /*74d0*/  F2FP.F16.E4M3.UNPACK_B R106, R98.reuse ;  /* 0x00000062ff6a723e */ /* 0x080fe200020006ff */
[----:B------:R-:W-:Y:S01]  /*74e0*/  HADD2.F32 R101, -RZ, R102.H0_H0 ;  /* 0x20000066ff657230 */ /* 0x000fe20000004100 */
[----:B------:R-:W-:Y:S01]  /*74f0*/  F2FP.F16.E4M3.UNPACK_B R108, R98.H1 ;  /* 0x00000062ff6c723e */ /* 0x000fe200030006ff */
[----:B------:R-:W-:Y:S02]  /*7500*/  HADD2.F32 R98, -RZ, R100.H0_H0 ;  /* 0x20000064ff627230 */ /* 0x000fe40000004100 */
[C---:B------:R-:W-:Y:S01]  /*7510*/  FFMA R19, R81.reuse, R96, R19 ;  /* 0x0000006051137223 */ /* 0x040fe20000000013 */
[C---:B------:R-:W-:Y:S01]  /*7520*/  FFMA R0, R81.reuse, R97, R0 ;  /* 0x0000006151007223 */ /* 0x040fe20000000000 */
[----:B------:R-:W-:Y:S01]  /*7530*/  FFMA R2, R81, R99, R2 ;  /* 0x0000006351027223 */ /* 0x000fe20000000002 */
[----:B------:R-:W-:Y:S02]  /*7540*/  HADD2.F32 R102, -RZ, R102.H1_H1 ;  /* 0x30000066ff667230 */ /* 0x000fe40000004100 */
[----:B------:R-:W-:Y:S01]  /*7550*/  FMUL R3, R79, R22 ;  /* 0x000000164f037220 */ /* 0x000fe20000400000 */
[----:B------:R-:W-:Y:S01]  /*7560*/  HADD2.F32 R100, -RZ, R100.H1_H1 ;  /* 0x30000064ff647230 */ /* 0x000fe20000004100 */
[----:B------:R-:W-:Y:S01]  /*7570*/  F2FP.SATFINITE.E4M3.F32.PACK_AB_MERGE_C R155, R19, R18, RZ ;  /* 0x00000012139b723e */ /* 0x000fe200048070ff */
[--C-:B------:R-:W-:Y:S02]  /*7580*/  HADD2.F32 R105, -RZ, R106.reuse.H0_H0 ;  /* 0x2000006aff697230 */ /* 0x100fe40000004100 */
[----:B------:R-:W-:Y:S01]  /*7590*/  FFMA R3, R81, R98, R3 ;  /* 0x0000006251037223 */ /* 0x000fe20000000003 */
[----:B------:R-:W-:Y:S01]  /*75a0*/  HADD2.F32 R106, -RZ, R106.H1_H1 ;  /* 0x3000006aff6a7230 */ /* 0x000fe20000004100 */
[----:B------:R-:W-:Y:S01]  /*75b0*/  F2FP.SATFINITE.E4M3.F32.PACK_AB_MERGE_C R155, R17, R16, R155 ;  /* 0x00000010119b723e */ /* 0x000fe2000480709b */
[----:B------:R-:W-:Y:S02]  /*75c0*/  HADD2.F32 R109, -RZ, R110.H0_H0 ;  /* 0x2000006eff6d7230 */ /* 0x000fe40000004100 */
[C---:B------:R-:W-:Y:S01]  /*75d0*/  FMUL R23, R79.reuse, R23 ;  /* 0x000000174f177220 */ /* 0x040fe20000400000 */
[--C-:B------:R-:W-:Y:S02]  /*75e0*/  HADD2.F32 R103, -RZ, R104.reuse.H0_H0 ;  /* 0x20000068ff677230 */ /* 0x100fe40000004100 */
[----:B------:R-:W-:Y:S01]  /*75f0*/  FMUL R22, R79, R26 ;  /* 0x0000001a4f167220 */ /* 0x000fe20000400000 */
[----:B------:R-:W-:Y:S01]  /*7600*/  HADD2.F32 R104, -RZ, R104.H1_H1 ;  /* 0x30000068ff687230 */ /* 0x000fe20000004100 */
[----:B------:R1:W-:Y:S01]  /*7610*/  STS.128 [R172+UR47+0x2400], R152 ;  /* 0x00240098ac007988 */ /* 0x0003e20008000c2f */
[C---:B------:R-:W-:Y:S01]  /*7620*/  FFMA R23, R81.reuse, R100, R23 ;  /* 0x0000006451177223 */ /* 0x040fe20000000017 */
[C---:B------:R-:W-:Y:S01]  /*7630*/  FFMA R20, R81.reuse, R101, R20 ;  /* 0x0000006551147223 */ /* 0x040fe20000000014 */
[C---:B------:R-:W-:Y:S01]  /*7640*/  FFMA R21, R81.reuse, R102, R21 ;  /* 0x0000006651157223 */ /* 0x040fe20000000015 */
[----:B------:R-:W-:Y:S01]  /*7650*/  FFMA R22, R81, R103, R22 ;  /* 0x0000006751167223 */ /* 0x000fe20000000016 */
[----:B------:R-:W-:Y:S01]  /*7660*/  HADD2.F32 R110, -RZ, R110.H1_H1 ;  /* 0x3000006eff6e7230 */ /* 0x000fe20000004100 */
[----:B------:R-:W-:Y:S01]  /*7670*/  F2FP.SATFINITE.E4M3.F32.PACK_AB_MERGE_C R157, R23, R3, RZ ;  /* 0x00000003179d723e */ /* 0x000fe200048070ff */
[C---:B------:R-:W-:Y:S01]  /*7680*/  FMUL R27, R79.reuse, R27 ;  /* 0x0000001b4f1b7220 */ /* 0x040fe20000400000 */
[--C-:B------:R-:W-:Y:S02]  /*7690*/  HADD2.F32 R107, -RZ, R108.reuse.H0_H0 ;  /* 0x2000006cff6b7230 */ /* 0x100fe40000004100 */
[----:B------:R-:W-:Y:S01]  /*76a0*/  FMUL R26, R79, R30 ;  /* 0x0000001e4f1a7220 */ /* 0x000fe20000400000 */
[----:B------:R-:W-:Y:S01]  /*76b0*/  HADD2.F32 R108, -RZ, R108.H1_H1 ;  /* 0x3000006cff6c7230 */ /* 0x000fe20000004100 */
[----:B------:R-:W-:Y:S01]  /*76c0*/  F2FP.SATFINITE.E4M3.F32.PACK_AB_MERGE_C R156, R2, R0, R157 ;  /* 0x00000000029c723e */ /* 0x000fe2000480709d */
[C---:B------:R-:W-:Y:S01]  /*76d0*/  FFMA R27, R81.reuse, R104, R27 ;  /* 0x00000068511b7223 */ /* 0x040fe2000000001b */
[C---:B------:R-:W-:Y:S01]  /*76e0*/  FFMA R24, R81.reuse, R105, R24 ;  /* 0x0000006951187223 */ /* 0x040fe20000000018 */
[C---:B------:R-:W-:Y:S01]  /*76f0*/  FFMA R25, R81.reuse, R106, R25 ;  /* 0x0000006a51197223 */ /* 0x040fe20000000019 */
[----:B------:R-:W-:Y:S01]  /*7700*/  FFMA R26, R81, R107, R26 ;  /* 0x0000006b511a7223 */ /* 0x000fe2000000001a */
[----:B------:R-:W-:Y:S01]  /*7710*/  FMUL R31, R79, R31 ;  /* 0x0000001f4f1f7220 */ /* 0x000fe20000400000 */
[--C-:B------:R-:W-:Y:S01]  /*7720*/  HADD2.F32 R111, -RZ, R112.reuse.H0_H0 ;  /* 0x20000070ff6f7230 */ /* 0x100fe20000004100 */
[----:B------:R-:W-:Y:S01]  /*7730*/  F2FP.SATFINITE.E4M3.F32.PACK_AB_MERGE_C R158, R27, R22, RZ ;  /* 0x000000161b9e723e */ /* 0x000fe200048070ff */
[----:B------:R-:W-:Y:S02]  /*7740*/  HADD2.F32 R112, -RZ, R112.H1_H1 ;  /* 0x30000070ff707230 */ /* 0x000fe40000004100 */
[C---:B------:R-:W-:Y:S01]  /*7750*/  FFMA R31, R81.reuse, R108, R31 ;  /* 0x0000006c511f7223 */ /* 0x040fe2000000001f */
[----:B------:R-:W-:Y:S01]  /*7760*/  FFMA R28, R81, R109, R28 ;  /* 0x0000006d511c7223 */ /* 0x000fe2000000001c */
[----:B------:R-:W-:Y:S01]  /*7770*/  F2FP.SATFINITE.E4M3.F32.PACK_AB_MERGE_C R157, R21, R20, R158 ;  /* 0x00000014159d723e */ /* 0x000fe2000480709e */
[----:B------:R-:W-:Y:S01]  /*7780*/  FFMA R29, R81, R110, R29 ;  /* 0x0000006e511d7223 */ /* 0x000fe2000000001d */
[----:B------:R-:W-:Y:S01]  /*7790*/  FMUL R30, R79, R34 ;  /* 0x000000224f1e7220 */ /* 0x000fe20000400000 */
[----:B------:R-:W-:Y:S01]  /*77a0*/  F2FP.SATFINITE.E4M3.F32.PACK_AB_MERGE_C R159, R31, R26, RZ ;  /* 0x0000001a1f9f723e */ /* 0x000fe200048070ff */
[----:B------:R-:W-:Y:S01]  /*77b0*/  FMUL R35, R79, R35 ;  /* 0x000000234f237220 */ /* 0x000fe20000400000 */
[--C-:B------:R-:W-:Y:S02]  /*77c0*/  HADD2.F32 R115, -RZ, R116.reuse.H0_H0 ;  /* 0x20000074ff737230 */ /* 0x100fe40000004100 */
[----:B------:R-:W-:Y:S01]  /*77d0*/  FFMA R30, R81, R111, R30 ;  /* 0x0000006f511e7223 */ /* 0x000fe2000000001e */
[----:B------:R-:W-:Y:S01]  /*77e0*/  F2FP.SATFINITE.E4M3.F32.PACK_AB_MERGE_C R158, R25, R24, R159 ;  /* 0x00000018199e723e */ /* 0x000fe2000480709f */
[C---:B------:R-:W-:Y:S01]  /*77f0*/  FFMA R35, R81.reuse, R112, R35 ;  /* 0x0000007051237223 */ /* 0x040fe20000000023 */
[C---:B------:R-:W-:Y:S01]  /*7800*/  FFMA R32, R81.reuse, R113, R32 ;  /* 0x0000007151207223 */ /* 0x040fe20000000020 */
[----:B------:R-:W-:Y:S01]  /*7810*/  FFMA R33, R81, R114, R33 ;  /* 0x0000007251217223 */ /* 0x000fe20000000021 */
[----:B------:R-:W-:Y:S02]  /*7820*/  HADD2.F32 R116, -RZ, R116.H1_H1 ;  /* 0x30000074ff747230 */ /* 0x000fe40000004100 */
        /* <DEDUP_REMOVED lines=9> */
[----:B------:R-:W-:Y:S01]  /*78c0*/  HADD2.F32 R120, -RZ, R120.H1_H1 ;  /* 0x30000078ff787230 */ /* 0x000fe20000004100 */
[----:B------:R1:W-:Y:S01]  /*78d0*/  STS.128 [R171+0x2010], R156 ;  /* 0x0020109cab007388 */ /* 0x0003e20000000c00 */
[----:B------:R-:W-:Y:S01]  /*78e0*/  F2FP.SATFINITE.E4M3.F32.PACK_AB_MERGE_C R180, R39, R34, RZ ;  /* 0x0000002227b4723e */ /* 0x000fe200048070ff */
[C---:B------:R-:W-:Y:S01]  /*78f0*/  FMUL R38, R79.reuse, R42 ;  /* 0x0000002a4f267220 */ /* 0x040fe20000400000 */
[----:B------:R-:W-:Y:S01]  /*7900*/  FMUL R43, R79, R43 ;  /* 0x0000002b4f2b7220 */ /* 0x000fe20000400000 */
[--C-:B------:R-:W-:Y:S01]  /*7910*/  HADD2.F32 R123, -RZ, R124.reuse.H0_H0 ;  /* 0x2000007cff7b7230 */ /* 0x100fe20000004100 */
[----:B------:R-:W-:Y:S01]  /*7920*/  F2FP.SATFINITE.E4M3.F32.PACK_AB_MERGE_C R180, R33, R32, R180 ;  /* 0x0000002021b4723e */ /* 0x000fe200048070b4 */
[C---:B------:R-:W-:Y:S01]  /*7930*/  FFMA R38, R81.reuse, R119, R38 ;  /* 0x0000007751267223 */ /* 0x040fe20000000026 */
        /* <DEDUP_REMOVED lines=14> */
[C---:B------:R-:W-:Y:S01]  /*7a20*/  FMUL R46, R79.reuse, R50 ;  /* 0x000000324f2e7220 */ /* 0x040fe20000400000 */
[C---:B------:R-:W-:Y:S01]  /*7a30*/  FMUL R51, R79.reuse, R51 ;  /* 0x000000334f337220 */ /* 0x040fe20000400000 */
[--C-:B------:R-:W-:Y:S02]  /*7a40*/  HADD2.F32 R131, -RZ, R132.reuse.H0_H0 ;  /* 0x20000084ff837230 */ /* 0x100fe40000004100 */
[----:B------:R-:W-:Y:S01]  /*7a50*/  FMUL R50, R79, R54 ;  /* 0x000000364f327220 */ /* 0x000fe20000400000 */
[C---:B------:R-:W-:Y:S01]  /*7a60*/  FFMA R46, R81.reuse, R127, R46 ;  /* 0x0000007f512e7223 */ /* 0x040fe2000000002e */
[----:B------:R-:W-:Y:S02]  /*7a70*/  HADD2.F32 R132, -RZ, R132.H1_H1 ;  /* 0x30000084ff847230 */ /* 0x000fe40000004100 */
[----:B------:R-:W-:Y:S01]  /*7a80*/  FFMA R51, R81, R128, R51 ;  /* 0x0000008051337223 */ /* 0x000fe20000000033 */
[----:B------:R-:W-:Y:S01]  /*7a90*/  FMUL R55, R79, R55 ;  /* 0x000000374f377220 */ /* 0x000fe20000400000 */
[C---:B------:R-:W-:Y:S01]  /*7aa0*/  FFMA R48, R81.reuse, R129, R48 ;  /* 0x0000008151307223 */ /* 0x040fe20000000030 */
[C---:B------:R-:W-:Y:S01]  /*7ab0*/  FFMA R49, R81.reuse, R130, R49 ;  /* 0x0000008251317223 */ /* 0x040fe20000000031 */
[--C-:B------:R-:W-:Y:S02]  /*7ac0*/  HADD2.F32 R135, -RZ, R136.reuse.H0_H0 ;  /* 0x20000088ff877230 */ /* 0x100fe40000004100 */
[----:B------:R-:W-:Y:S01]  /*7ad0*/  FFMA R50, R81, R131, R50 ;  /* 0x0000008351327223 */ /* 0x000fe20000000032 */
[----:B------:R-:W-:Y:S02]  /*7ae0*/  HADD2.F32 R136, -RZ, R136.H1_H1 ;  /* 0x30000088ff887230 */ /* 0x000fe40000004100 */
[----:B------:R-:W-:Y:S01]  /*7af0*/  FMUL R54, R79, R58 ;  /* 0x0000003a4f367220 */ /* 0x000fe20000400000 */
        /* <DEDUP_REMOVED lines=18> */
[----:B------:R-:W-:Y:S01]  /*7c20*/  F2FP.SATFINITE.E4M3.F32.PACK_AB_MERGE_C R182, R47, R42, RZ ;  /* 0x0000002a2fb6723e */ /* 0x000fe200048070ff */
[----:B------:R-:W-:Y:S01]  /*7c30*/  FFMA R60, R81, R83, R60 ;  /* 0x00000053513c7223 */ /* 0x000fe2000000003c */
[----:B------:R-:W-:Y:S01]  /*7c40*/  F2FP.SATFINITE.E4M3.F32.PACK_AB_MERGE_C R183, R51, R46, RZ ;  /* 0x0000002e33b7723e */ /* 0x000fe200048070ff */
[C---:B------:R-:W-:Y:S01]  /*7c50*/  FFMA R61, R81.reuse, R80, R61 ;  /* 0x00000050513d7223 */ /* 0x040fe2000000003d */
[C---:B------:R-:W-:Y:S01]  /*7c60*/  FFMA R62, R81.reuse, R85, R62 ;  /* 0x00000055513e7223 */ /* 0x040fe2000000003e */
[----:B------:R-:W-:Y:S01]  /*7c70*/  FFMA R67, R81, R82, R67 ;  /* 0x0000005251437223 */ /* 0x000fe20000000043 */
[----:B------:R-:W-:Y:S02]  /*7c80*/  F2FP.SATFINITE.E4M3.F32.PACK_AB_MERGE_C R182, R41, R40, R182 ;  /* 0x0000002829b6723e */ /* 0x000fe400048070b6 */
[----:B------:R-:W-:Y:S02]  /*7c90*/  F2FP.SATFINITE.E4M3.F32.PACK_AB_MERGE_C R183, R45, R44, R183 ;  /* 0x0000002c2db7723e */ /* 0x000fe400048070b7 */
[----:B------:R-:W-:Y:S02]  /*7ca0*/  F2FP.SATFINITE.E4M3.F32.PACK_AB_MERGE_C R184, R55, R50, RZ ;  /* 0x0000003237b8723e */ /* 0x000fe400048070ff */
[----:B------:R-:W-:Y:S01]  /*7cb0*/  F2FP.SATFINITE.E4M3.F32.PACK_AB_MERGE_C R185, R59, R54, RZ ;  /* 0x000000363bb9723e */ /* 0x000fe200048070ff */
[----:B------:R1:W-:Y:S01]  /*7cc0*/  STS.128 [R177+0x2020], R180 ;  /* 0x002020b4b1007388 */ /* 0x0003e20000000c00 */
[----:B------:R-:W-:Y:S02]  /*7cd0*/  F2FP.SATFINITE.E4M3.F32.PACK_AB_MERGE_C R186, R63, R58, RZ ;  /* 0x0000003a3fba723e */ /* 0x000fe400048070ff */
[----:B------:R-:W-:Y:S02]  /*7ce0*/  F2FP.SATFINITE.E4M3.F32.PACK_AB_MERGE_C R188, R67, R62, RZ ;  /* 0x0000003e43bc723e */ /* 0x000fe400048070ff */
[----:B------:R-:W-:Y:S02]  /*7cf0*/  F2FP.SATFINITE.E4M3.F32.PACK_AB_MERGE_C R184, R49, R48, R184 ;  /* 0x0000003031b8723e */ /* 0x000fe400048070b8 */
[----:B------:R-:W-:Y:S02]  /*7d00*/  F2FP.SATFINITE.E4M3.F32.PACK_AB_MERGE_C R185, R53, R52, R185 ;  /* 0x0000003435b9723e */ /* 0x000fe400048070b9 */
[----:B------:R-:W-:Y:S02]  /*7d10*/  F2FP.SATFINITE.E4M3.F32.PACK_AB_MERGE_C R186, R57, R56, R186 ;  /* 0x0000003839ba723e */ /* 0x000fe400048070ba */
[----:B------:R-:W-:Y:S02]  /*7d20*/  F2FP.SATFINITE.E4M3.F32.PACK_AB_MERGE_C R187, R61, R60, R188 ;  /* 0x0000003c3dbb723e */ /* 0x000fe400048070bc */
[----:B------:R-:W-:Y:S03]  /*7d30*/  IADD3 R76, PT, PT, R76, 0x1, RZ ;  /* 0x000000014c4c7810 */ /* 0x000fe60007ffe0ff */
[----:B------:R1:W-:Y:S01]  /*7d40*/  STS.128 [R176+0x2030], R184 ;  /* 0x002030b8b0007388 */ /* 0x0003e20000000c00 */
[----:B------:R-:W-:Y:S01]  /*7d50*/  @!PT LDS RZ, [RZ] ;  /* 0x00000000fffff984 */ /* 0x000fe20000000800 */
[----:B------:R-:W-:Y:S01]  /*7d60*/  @!PT LDS RZ, [RZ] ;  /* 0x00000000fffff984 */ /* 0x000fe20000000800 */
[----:B------:R-:W-:Y:S01]  /*7d70*/  @!PT LDS RZ, [RZ] ;  /* 0x00000000fffff984 */ /* 0x000fe20000000800 */
[----:B------:R-:W-:Y:S01]  /*7d80*/  @!PT LDS RZ, [RZ] ;  /* 0x00000000fffff984 */ /* 0x000fe20000000800 */
[----:B------:R3:W-:Y:S07]  /*7d90*/  MEMBAR.ALL.CTA ;  /* 0x0000000000007992 */ /* 0x0007ee0000008000 */
[----:B---3--:R-:W3:Y:S02]  /*7da0*/  FENCE.VIEW.ASYNC.S ;  /* 0x00000000000073c6 */ /* 0x008ee40000000000 */
[----:B---3--:R-:W-:Y:S06]  /*7db0*/  BAR.SYNC.DEFER_BLOCKING 0x1, 0x80 ;  /* 0x0042000000007b1d */ /* 0x008fec0000010000 */
[----:B------:R-:W-:Y:S05]  /*7dc0*/  @P0 BRA `(.L_x_116) ;  /* 0x0000000000840947 */ /* 0x000fea0003800000 */
[C---:B------:R-:W-:Y:S01]  /*7dd0*/  ISETP.NE.AND P0, PT, R150.reuse, 0x1, PT ;  /* 0x000000019600780c */ /* 0x040fe20003f05270 */
[----:B------:R-:W-:Y:S01]  /*7de0*/  IMAD.SHL.U32 R0, R163, 0x80, RZ ;  /* 0x00000080a3007824 */ /* 0x000fe200078e00ff */
[----:B------:R-:W-:Y:S01]  /*7df0*/  R2UR UR9, R161 ;  /* 0x00000000a10972ca */ /* 0x000fe200000e0000 */
[----:B------:R-:W-:Y:S01]  /*7e00*/  UIADD3 UR13, UPT, UPT, UR47, 0x2400, URZ ;  /* 0x000024002f0d7890 */ /* 0x000fe2000fffe0ff */
[----:B------:R-:W-:Y:S01]  /*7e10*/  R2UR UR7, R150 ;  /* 0x00000000960772ca */ /* 0x000fe200000e0000 */
[C---:B------:R-:W-:Y:S01]  /*7e20*/  IMAD.HI.U32 R3, R0.reuse, R151, RZ ;  /* 0x0000009700037227 */ /* 0x040fe200078e00ff */
[C---:B------:R-:W-:Y:S02]  /*7e30*/  R2UR UR10, R0.reuse ;  /* 0x00000000000a72ca */ /* 0x040fe400000e0000 */
[C---:B------:R-:W-:Y:S01]  /*7e40*/  R2UR UR5, R149.reuse ;  /* 0x00000000950572ca */ /* 0x040fe200000e0000 */
[----:B------:R-:W-:Y:S01]  /*7e50*/  IMAD.U32 R178, RZ, RZ, UR13 ;  /* 0x0000000dffb27e24 */ /* 0x000fe2000f8e00ff */
[----:B------:R-:W-:Y:S04]  /*7e60*/  SHF.R.U32.HI R3, RZ, R148, R3 ;  /* 0x00000094ff037219 */ /* 0x000fe80000011603 */
[----:B------:R-:W-:Y:S01]  /*7e70*/  SEL R3, R0, R3, !P0 ;  /* 0x0000000300037207 */ /* 0x000fe20004000000 */
[----:B------:R-:W-:Y:S01]  /*7e80*/  USHF.L.U32 UR9, UR9, 0x6, URZ ;  /* 0x0000000609097899 */ /* 0x000fe200080006ff */
[----:B------:R-:W-:Y:S02]  /*7e90*/  ISETP.NE.AND P0, PT, R149, 0x1, PT ;  /* 0x000000019500780c */ /* 0x000fe40003f05270 */
[C---:B------:R-:W-:Y:S01]  /*7ea0*/  R2UR UR4, R3.reuse ;  /* 0x00000000030472ca */ /* 0x040fe200000e0000 */
[C---:B------:R-:W-:Y:S01]  /*7eb0*/  IMAD.HI.U32 R2, R3.reuse, R146, RZ ;  /* 0x0000009203027227 */ /* 0x040fe200078e00ff */
[----:B------:R-:W-:Y:S02]  /*7ec0*/  R2UR UR11, R3 ;  /* 0x00000000030b72ca */ /* 0x000fe400000e0000 */
[----:B------:R-:W-:Y:S01]  /*7ed0*/  R2UR UR8, R178 ;  /* 0x00000000b20872ca */ /* 0x000fe200000e0000 */
[----:B------:R-:W-:Y:S01]  /*7ee0*/  IMAD.MOV R4, RZ, RZ, -R3 ;  /* 0x000000ffff047224 */ /* 0x000fe200078e0a03 */
[----:B------:R-:W-:Y:S04]  /*7ef0*/  SHF.R.U32.HI R2, RZ, R147, R2 ;  /* 0x00000093ff027219 */ /* 0x000fe80000011602 */
[----:B------:R-:W-:Y:S01]  /*7f00*/  R2UR UR12, R2 ;  /* 0x00000000020c72ca */ /* 0x000fe200000e0000 */
[----:B------:R-:W-:Y:S01]  /*7f10*/  VOTEU.ANY UP0, P0 ;  /* 0x0000000000ff7886 */ /* 0x000fe20000000100 */
[----:B------:R-:W-:Y:S11]  /*7f20*/  R2UR UR6, R4 ;  /* 0x00000000040672ca */ /* 0x000ff600000e0000 */
[----:B------:R-:W-:Y:S02]  /*7f30*/  USEL UR12, UR4, UR12, !UP0 ;  /* 0x0000000c040c7287 */ /* 0x000fe4000c000000 */
[----:B------:R-:W-:Y:S02]  /*7f40*/  UIADD3 UR14, UP0, UPT, UR50, 0x680, URZ ;  /* 0x00000680320e7890 */ /* 0x000fe4000ff1e0ff */
[----:B------:R-:W-:Y:S02]  /*7f50*/  UIMAD UR10, UR7, UR6, UR10 ;  /* 0x00000006070a72a4 */ /* 0x000fe4000f8e020a */
[----:B------:R-:W-:Y:S01]  /*7f60*/  IMAD R2, RZ, RZ, -UR12 ;  /* 0x8000000cff027e24 */ /* 0x000fe2000f8e02ff */
[----:B------:R-:W-:Y:S04]  /*7f70*/  UIADD3.X UR15, UPT, UPT, URZ, UR51, URZ, UP0, !UPT ;  /* 0x00000033ff0f7290 */ /* 0x000fe800087fe4ff */
[----:B------:R-:W-:Y:S11]  /*7f80*/  R2UR UR4, R2 ;  /* 0x00000000020472ca */ /* 0x000ff600000e0000 */
[----:B------:R-:W-:Y:S02]  /*7f90*/  @!UPT UIADD3 URZ, UPT, UPT, URZ, URZ, URZ ;  /* 0x000000fffffff290 */ /* 0x000fe4000fffe0ff */
[----:B------:R-:W-:Y:S09]  /*7fa0*/  UIMAD UR11, UR5, UR4, UR11 ;  /* 0x00000004050b72a4 */ /* 0x000ff2000f8e020b */
[----:B------:R3:W-:Y:S01]  /*7fb0*/  UTMASTG.4D.IM2COL [UR8], [UR14] ;  /* 0x000000080e0073b5 */ /* 0x0007e20008058000 */
[----:B------:R0:W-:Y:S01]  /*7fc0*/  UTMACMDFLUSH ;  /* 0x00000000000079b7 */ /* 0x0001e20000000000 */
[----:B---3--:R-:W-:Y:S04]  /*7fd0*/  DEPBAR.LE SB0, 0x0 ;  /* 0x000080000000791a */ /* 0x008fe80000000000 */
.L_x_116:
[----:B------:R-:W-:Y:S05]  /*7fe0*/  BSYNC.RECONVERGENT B0 ;  /* 0x0000000000007941 */ /* 0x000fea0003800200 */
.L_x_115:
[----:B------:R-:W-:Y:S01]  /*7ff0*/  BAR.SYNC.DEFER_BLOCKING 0x1, 0x80 ;  /* 0x0042000000007b1d */ /* 0x000fe20000010000 */
[----:B------:R-:W-:Y:S01]  /*8000*/  ISETP.NE.AND P1, PT, R179, RZ, PT ;  /* 0x000000ffb300720c */ /* 0x000fe20003f25270 */
[----:B------:R-:W-:Y:S01]  /*8010*/  IMAD.IADD R161, R75, 0x1, R143 ;  /* 0x000000014ba17824 */ /* 0x000fe200078e028f */
[C---:B------:R-:W-:Y:S01]  /*8020*/  ISETP.NE.AND P0, PT, R76.reuse, 0x2, PT ;  /* 0x000000024c00780c */ /* 0x040fe20003f05270 */
[----:B------:R-:W-:Y:S01]  /*8030*/  IMAD.IADD R163, R77, 0x1, R160 ;  /* 0x000000014da37824 */ /* 0x000fe200078e02a0 */
[----:B------:R-:W-:Y:S01]  /*8040*/  LOP3.LUT R169, R169, 0x1, RZ, 0x3c, !PT ;  /* 0x00000001a9a97812 */ /* 0x000fe200078e3cff */
[----:B------:R-:W-:Y:S01]  /*8050*/  IMAD.MOV.U32 R19, RZ, RZ, R175 ;  /* 0x000000ffff137224 */ /* 0x000fe200078e00af */
[----:B------:R-:W-:Y:S02]  /*8060*/  SEL R3, RZ, 0x1, P0 ;  /* 0x00000001ff037807 */ /* 0x000fe40000000000 */
[----:B------:R-:W-:Y:S02]  /*8070*/  SEL R76, R76, RZ, P0 ;  /* 0x000000ff4c4c7207 */ /* 0x000fe40000000000 */
[----:B------:R-:W-:Y:S03]  /*8080*/  LOP3.LUT R170, R170, R3, RZ, 0x3c, !PT ;  /* 0x00000003aaaa7212 */ /* 0x000fe600078e3cff */
[----:B------:R-:W-:Y:S05]  /*8090*/  @P1 BRA `(.L_x_117) ;  /* 0xffffffdc00341947 */ /* 0x000fea000383ffff */
[----:B------:R-:W-:Y:S05]  /*80a0*/  EXIT ;  /* 0x000000000000794d */ /* 0x000fea0003800000 */
.L_x_20:
[----:B------:R-:W-:Y:S07]  /*80b0*/  MOV R2, UR9 ;  /* 0x0000000900027c02 */ /* 0x000fee0008000f00 */
.L_x_118:
[----:B-1----:R1:W2:Y:S02]  /*80c0*/  SYNCS.PHASECHK.TRANS64.TRYWAIT P2, [R2+URZ+0x110], R5 ;  /* 0x00011005020075a7 */ /* 0x0022a400080411ff */
[----:B--2---:R-:W-:Y:S05]  /*80d0*/  @!P2 NANOSLEEP.SYNCS 0x989680 ;  /* 0x009896800000a95d */ /* 0x004fea0003900000 */
[----:B------:R-:W2:Y:S02]  /*80e0*/  @!P2 SYNCS.PHASECHK.TRANS64 P2, [R2+URZ+0x110], R5 ;  /* 0x000110050200a5a7 */ /* 0x000ea400080410ff */
[----:B--2---:R-:W-:Y:S05]  /*80f0*/  @!P2 BRA `(.L_x_118) ;  /* 0xfffffffc00f0a947 */ /* 0x004fea000383ffff */
[----:B------:R-:W-:Y:S05]  /*8100*/  BRA `(.L_x_19) ;  /* 0xffffff9800947947 */ /* 0x000fea000383ffff */
.L_x_26:
[----:B------:R-:W-:Y:S07]  /*8110*/  MOV R2, UR9 ;  /* 0x0000000900027c02 */ /* 0x000fee0008000f00 */
.L_x_119:
[----:B-1----:R1:W2:Y:S02]  /*8120*/  SYNCS.PHASECHK.TRANS64.TRYWAIT P1, [R2+URZ+0x110], R5 ;  /* 0x00011005020075a7 */ /* 0x0022a400080211ff */
[----:B--2---:R-:W-:Y:S05]  /*8130*/  @!P1 NANOSLEEP.SYNCS 0x989680 ;  /* 0x009896800000995d */ /* 0x004fea0003900000 */
[----:B------:R-:W2:Y:S02]  /*8140*/  @!P1 SYNCS.PHASECHK.TRANS64 P1, [R2+URZ+0x110], R5 ;  /* 0x00011005020095a7 */ /* 0x000ea400080210ff */
[----:B--2---:R-:W-:Y:S05]  /*8150*/  @!P1 BRA `(.L_x_119) ;  /* 0xfffffffc00f09947 */ /* 0x004fea000383ffff */
[----:B------:R-:W-:Y:S05]  /*8160*/  BRA `(.L_x_25) ;  /* 0xffffff9c00fc7947 */ /* 0x000fea000383ffff */
.L_x_30:
[----:B-1----:R-:W-:-:S07]  /*8170*/  MOV R2, UR22 ;  /* 0x0000001600027c02 */ /* 0x002fce0008000f00 */
.L_x_120:
[----:B-1----:R1:W4:Y:S02]  /*8180*/  SYNCS.PHASECHK.TRANS64.TRYWAIT P1, [R2+URZ+0x240], R3 ;  /* 0x00024003020075a7 */ /* 0x00232400080211ff */
[----:B----4-:R-:W-:Y:S05]  /*8190*/  @!P1 NANOSLEEP.SYNCS 0x989680 ;  /* 0x009896800000995d */ /* 0x010fea0003900000 */
[----:B------:R-:W4:Y:S02]  /*81a0*/  @!P1 SYNCS.PHASECHK.TRANS64 P1, [R2+URZ+0x240], R3 ;  /* 0x00024003020095a7 */ /* 0x000f2400080210ff */
[----:B----4-:R-:W-:Y:S05]  /*81b0*/  @!P1 BRA `(.L_x_120) ;  /* 0xfffffffc00f09947 */ /* 0x010fea000383ffff */
[----:B------:R-:W-:Y:S05]  /*81c0*/  BRA `(.L_x_121) ;  /* 0xffffffa000c07947 */ /* 0x000fea000383ffff */
.L_x_34:
[----:B------:R-:W-:-:S07]  /*81d0*/  MOV R0, UR4 ;  /* 0x0000000400007c02 */ /* 0x000fce0008000f00 */
.L_x_122:
[----:B-1----:R1:W4:Y:S02]  /*81e0*/  SYNCS.PHASECHK.TRANS64.TRYWAIT P0, [R0+URZ], R3 ;  /* 0x00000003000075a7 */ /* 0x00232400080011ff */
[----:B----4-:R-:W-:Y:S05]  /*81f0*/  @!P0 NANOSLEEP.SYNCS 0x989680 ;  /* 0x009896800000895d */ /* 0x010fea0003900000 */
[----:B------:R-:W4:Y:S02]  /*8200*/  @!P0 SYNCS.PHASECHK.TRANS64 P0, [R0+URZ], R3 ;  /* 0x00000003000085a7 */ /* 0x000f2400080010ff */
[----:B----4-:R-:W-:Y:S05]  /*8210*/  @!P0 BRA `(.L_x_122) ;  /* 0xfffffffc00f08947 */ /* 0x010fea000383ffff */
[----:B------:R-:W-:Y:S05]  /*8220*/  BRA `(.L_x_123) ;  /* 0xffffffa800187947 */ /* 0x000fea000383ffff */
.L_x_35:
[----:B------:R-:W-:-:S07]  /*8230*/  MOV R0, UR4 ;  /* 0x0000000400007c02 */ /* 0x000fce0008000f00 */
.L_x_124:
[----:B-1----:R1:W4:Y:S02]  /*8240*/  SYNCS.PHASECHK.TRANS64.TRYWAIT P0, [R0+URZ], R3 ;  /* 0x00000003000075a7 */ /* 0x00232400080011ff */
[----:B----4-:R-:W-:Y:S05]  /*8250*/  @!P0 NANOSLEEP.SYNCS 0x989680 ;  /* 0x009896800000895d */ /* 0x010fea0003900000 */
[----:B------:R-:W4:Y:S02]  /*8260*/  @!P0 SYNCS.PHASECHK.TRANS64 P0, [R0+URZ], R3 ;  /* 0x00000003000085a7 */ /* 0x000f2400080010ff */
[----:B----4-:R-:W-:Y:S05]  /*8270*/  @!P0 BRA `(.L_x_124) ;  /* 0xfffffffc00f08947 */ /* 0x010fea000383ffff */
[----:B------:R-:W-:Y:S05]  /*8280*/  BRA `(.L_x_125) ;  /* 0xffffffa800287947 */ /* 0x000fea000383ffff */
.L_x_36:
[----:B------:R-:W-:-:S07]  /*8290*/  MOV R0, UR4 ;  /* 0x0000000400007c02 */ /* 0x000fce0008000f00 */
.L_x_126:
[----:B-1----:R1:W4:Y:S02]  /*82a0*/  SYNCS.PHASECHK.TRANS64.TRYWAIT P0, [R0+URZ], R3 ;  /* 0x00000003000075a7 */ /* 0x00232400080011ff */
[----:B----4-:R-:W-:Y:S05]  /*82b0*/  @!P0 NANOSLEEP.SYNCS 0x989680 ;  /* 0x009896800000895d */ /* 0x010fea0003900000 */
[----:B------:R-:W4:Y:S02]  /*82c0*/  @!P0 SYNCS.PHASECHK.TRANS64 P0, [R0+URZ], R3 ;  /* 0x00000003000085a7 */ /* 0x000f2400080010ff */
[----:B----4-:R-:W-:Y:S05]  /*82d0*/  @!P0 BRA `(.L_x_126) ;  /* 0xfffffffc00f08947 */ /* 0x010fea000383ffff */
[----:B------:R-:W-:Y:S05]  /*82e0*/  BRA `(.L_x_127) ;  /* 0xffffffa800387947 */ /* 0x000fea000383ffff */
.L_x_37:
[----:B------:R-:W-:-:S07]  /*82f0*/  MOV R0, UR4 ;  /* 0x0000000400007c02 */ /* 0x000fce0008000f00 */
.L_x_128:
[----:B-1----:R1:W4:Y:S02]  /*8300*/  SYNCS.PHASECHK.TRANS64.TRYWAIT P0, [R0+URZ], R3 ;  /* 0x00000003000075a7 */ /* 0x00232400080011ff */
[----:B----4-:R-:W-:Y:S05]  /*8310*/  @!P0 NANOSLEEP.SYNCS 0x989680 ;  /* 0x009896800000895d */ /* 0x010fea0003900000 */
[----:B------:R-:W4:Y:S02]  /*8320*/  @!P0 SYNCS.PHASECHK.TRANS64 P0, [R0+URZ], R3 ;  /* 0x00000003000085a7 */ /* 0x000f2400080010ff */
[----:B----4-:R-:W-:Y:S05]  /*8330*/  @!P0 BRA `(.L_x_128) ;  /* 0xfffffffc00f08947 */ /* 0x010fea000383ffff */
[----:B------:R-:W-:Y:S05]  /*8340*/  BRA `(.L_x_129) ;  /* 0xffffffa800487947 */ /* 0x000fea000383ffff */
.L_x_38:
[----:B------:R-:W-:-:S07]  /*8350*/  MOV R0, UR4 ;  /* 0x0000000400007c02 */ /* 0x000fce0008000f00 */
.L_x_130:
[----:B-1----:R1:W4:Y:S02]  /*8360*/  SYNCS.PHASECHK.TRANS64.TRYWAIT P0, [R0+URZ], R3 ;  /* 0x00000003000075a7 */ /* 0x00232400080011ff */
[----:B----4-:R-:W-:Y:S05]  /*8370*/  @!P0 NANOSLEEP.SYNCS 0x989680 ;  /* 0x009896800000895d */ /* 0x010fea0003900000 */
[----:B------:R-:W4:Y:S02]  /*8380*/  @!P0 SYNCS.PHASECHK.TRANS64 P0, [R0+URZ], R3 ;  /* 0x00000003000085a7 */ /* 0x000f2400080010ff */
[----:B----4-:R-:W-:Y:S05]  /*8390*/  @!P0 BRA `(.L_x_130) ;  /* 0xfffffffc00f08947 */ /* 0x010fea000383ffff */
[----:B------:R-:W-:Y:S05]  /*83a0*/  BRA `(.L_x_131) ;  /* 0xffffffa800587947 */ /* 0x000fea000383ffff */
.L_x_39:
[----:B------:R-:W-:-:S07]  /*83b0*/  MOV R0, UR4 ;  /* 0x0000000400007c02 */ /* 0x000fce0008000f00 */
.L_x_132:
[----:B-1----:R1:W4:Y:S02]  /*83c0*/  SYNCS.PHASECHK.TRANS64.TRYWAIT P0, [R0+URZ], R3 ;  /* 0x00000003000075a7 */ /* 0x00232400080011ff */
[----:B----4-:R-:W-:Y:S05]  /*83d0*/  @!P0 NANOSLEEP.SYNCS 0x989680 ;  /* 0x009896800000895d */ /* 0x010fea0003900000 */
[----:B------:R-:W4:Y:S02]  /*83e0*/  @!P0 SYNCS.PHASECHK.TRANS64 P0, [R0+URZ], R3 ;  /* 0x00000003000085a7 */ /* 0x000f2400080010ff */
[----:B----4-:R-:W-:Y:S05]  /*83f0*/  @!P0 BRA `(.L_x_132) ;  /* 0xfffffffc00f08947 */ /* 0x010fea000383ffff */
[----:B------:R-:W-:Y:S05]  /*8400*/  BRA `(.L_x_133) ;  /* 0xffffffa800687947 */ /* 0x000fea000383ffff */
.L_x_40:
[----:B------:R-:W-:-:S07]  /*8410*/  MOV R0, UR4 ;  /* 0x0000000400007c02 */ /* 0x000fce0008000f00 */
.L_x_134:
[----:B-1----:R1:W4:Y:S02]  /*8420*/  SYNCS.PHASECHK.TRANS64.TRYWAIT P0, [R0+URZ], R3 ;  /* 0x00000003000075a7 */ /* 0x00232400080011ff */
[----:B----4-:R-:W-:Y:S05]  /*8430*/  @!P0 NANOSLEEP.SYNCS 0x989680 ;  /* 0x009896800000895d */ /* 0x010fea0003900000 */
[----:B------:R-:W4:Y:S02]  /*8440*/  @!P0 SYNCS.PHASECHK.TRANS64 P0, [R0+URZ], R3 ;  /* 0x00000003000085a7 */ /* 0x000f2400080010ff */
[----:B----4-:R-:W-:Y:S05]  /*8450*/  @!P0 BRA `(.L_x_134) ;  /* 0xfffffffc00f08947 */ /* 0x010fea000383ffff */
[----:B------:R-:W-:Y:S05]  /*8460*/  BRA `(.L_x_135) ;  /* 0xffffffa800787947 */ /* 0x000fea000383ffff */
.L_x_41:
[----:B------:R-:W-:-:S07]  /*8470*/  MOV R0, UR4 ;  /* 0x0000000400007c02 */ /* 0x000fce0008000f00 */
.L_x_136:
[----:B-1----:R1:W4:Y:S02]  /*8480*/  SYNCS.PHASECHK.TRANS64.TRYWAIT P0, [R0+URZ], R3 ;  /* 0x00000003000075a7 */ /* 0x00232400080011ff */
[----:B----4-:R-:W-:Y:S05]  /*8490*/  @!P0 NANOSLEEP.SYNCS 0x989680 ;  /* 0x009896800000895d */ /* 0x010fea0003900000 */
[----:B------:R-:W4:Y:S02]  /*84a0*/  @!P0 SYNCS.PHASECHK.TRANS64 P0, [R0+URZ], R3 ;  /* 0x00000003000085a7 */ /* 0x000f2400080010ff */
[----:B----4-:R-:W-:Y:S05]  /*84b0*/  @!P0 BRA `(.L_x_136) ;  /* 0xfffffffc00f08947 */ /* 0x010fea000383ffff */
[----:B------:R-:W-:Y:S05]  /*84c0*/  BRA `(.L_x_137) ;  /* 0xffffffa800887947 */ /* 0x000fea000383ffff */
.L_x_42:
[----:B------:R-:W-:-:S07]  /*84d0*/  MOV R0, UR4 ;  /* 0x0000000400007c02 */ /* 0x000fce0008000f00 */
.L_x_138:
[----:B-1----:R1:W4:Y:S02]  /*84e0*/  SYNCS.PHASECHK.TRANS64.TRYWAIT P0, [R0+URZ], R3 ;  /* 0x00000003000075a7 */ /* 0x00232400080011ff */
[----:B----4-:R-:W-:Y:S05]  /*84f0*/  @!P0 NANOSLEEP.SYNCS 0x989680 ;  /* 0x009896800000895d */ /* 0x010fea0003900000 */
[----:B------:R-:W4:Y:S02]  /*8500*/  @!P0 SYNCS.PHASECHK.TRANS64 P0, [R0+URZ], R3 ;  /* 0x00000003000085a7 */ /* 0x000f2400080010ff */
[----:B----4-:R-:W-:Y:S05]  /*8510*/  @!P0 BRA `(.L_x_138) ;  /* 0xfffffffc00f08947 */ /* 0x010fea000383ffff */
[----:B------:R-:W-:Y:S05]  /*8520*/  BRA `(.L_x_139) ;  /* 0xffffffa800987947 */ /* 0x000fea000383ffff */
.L_x_43:
[----:B------:R-:W-:-:S07]  /*8530*/  MOV R0, UR4 ;  /* 0x0000000400007c02 */ /* 0x000fce0008000f00 */
.L_x_140:
[----:B-1----:R1:W4:Y:S02]  /*8540*/  SYNCS.PHASECHK.TRANS64.TRYWAIT P0, [R0+URZ], R3 ;  /* 0x00000003000075a7 */ /* 0x00232400080011ff */
[----:B----4-:R-:W-:Y:S05]  /*8550*/  @!P0 NANOSLEEP.SYNCS 0x989680 ;  /* 0x009896800000895d */ /* 0x010fea0003900000 */
[----:B------:R-:W4:Y:S02]  /*8560*/  @!P0 SYNCS.PHASECHK.TRANS64 P0, [R0+URZ], R3 ;  /* 0x00000003000085a7 */ /* 0x000f2400080010ff */
[----:B----4-:R-:W-:Y:S05]  /*8570*/  @!P0 BRA `(.L_x_140) ;  /* 0xfffffffc00f08947 */ /* 0x010fea000383ffff */
[----:B------:R-:W-:Y:S05]  /*8580*/  BRA `(.L_x_141) ;  /* 0xffffffa800a87947 */ /* 0x000fea000383ffff */
.L_x_44:
[----:B------:R-:W-:-:S07]  /*8590*/  MOV R0, UR4 ;  /* 0x0000000400007c02 */ /* 0x000fce0008000f00 */
.L_x_142:
[----:B-1----:R1:W4:Y:S02]  /*85a0*/  SYNCS.PHASECHK.TRANS64.TRYWAIT P0, [R0+URZ], R3 ;  /* 0x00000003000075a7 */ /* 0x00232400080011ff */
[----:B----4-:R-:W-:Y:S05]  /*85b0*/  @!P0 NANOSLEEP.SYNCS 0x989680 ;  /* 0x009896800000895d */ /* 0x010fea0003900000 */
[----:B------:R-:W4:Y:S02]  /*85c0*/  @!P0 SYNCS.PHASECHK.TRANS64 P0, [R0+URZ], R3 ;  /* 0x00000003000085a7 */ /* 0x000f2400080010ff */
[----:B----4-:R-:W-:Y:S05]  /*85d0*/  @!P0 BRA `(.L_x_142) ;  /* 0xfffffffc00f08947 */ /* 0x010fea000383ffff */
[----:B------:R-:W-:Y:S05]  /*85e0*/  BRA `(.L_x_143) ;  /* 0xffffffa800b87947 */ /* 0x000fea000383ffff */
.L_x_45:
[----:B------:R-:W-:-:S07]  /*85f0*/  MOV R0, UR4 ;  /* 0x0000000400007c02 */ /* 0x000fce0008000f00 */
.L_x_144:
[----:B-1----:R1:W4:Y:S02]  /*8600*/  SYNCS.PHASECHK.TRANS64.TRYWAIT P0, [R0+URZ], R3 ;  /* 0x00000003000075a7 */ /* 0x00232400080011ff */
[----:B----4-:R-:W-:Y:S05]  /*8610*/  @!P0 NANOSLEEP.SYNCS 0x989680 ;  /* 0x009896800000895d */ /* 0x010fea0003900000 */
[----:B------:R-:W4:Y:S02]  /*8620*/  @!P0 SYNCS.PHASECHK.TRANS64 P0, [R0+URZ], R3 ;  /* 0x00000003000085a7 */ /* 0x000f2400080010ff */
[----:B----4-:R-:W-:Y:S05]  /*8630*/  @!P0 BRA `(.L_x_144) ;  /* 0xfffffffc00f08947 */ /* 0x010fea000383ffff */
[----:B------:R-:W-:Y:S05]  /*8640*/  BRA `(.L_x_145) ;  /* 0xffffffa800c87947 */ /* 0x000fea000383ffff */
.L_x_46:
[----:B------:R-:W-:-:S07]  /*8650*/  MOV R0, UR4 ;  /* 0x0000000400007c02 */ /* 0x000fce0008000f00 */
.L_x_146:
[----:B-1----:R1:W4:Y:S02]  /*8660*/  SYNCS.PHASECHK.TRANS64.TRYWAIT P0, [R0+URZ], R3 ;  /* 0x00000003000075a7 */ /* 0x00232400080011ff */
[----:B----4-:R-:W-:Y:S05]  /*8670*/  @!P0 NANOSLEEP.SYNCS 0x989680 ;  /* 0x009896800000895d */ /* 0x010fea0003900000 */
[----:B------:R-:W4:Y:S02]  /*8680*/  @!P0 SYNCS.PHASECHK.TRANS64 P0, [R0+URZ], R3 ;  /* 0x00000003000085a7 */ /* 0x000f2400080010ff */
[----:B----4-:R-:W-:Y:S05]  /*8690*/  @!P0 BRA `(.L_x_146) ;  /* 0xfffffffc00f08947 */ /* 0x010fea000383ffff */
[----:B------:R-:W-:Y:S05]  /*86a0*/  BRA `(.L_x_147) ;  /* 0xffffffa800d87947 */ /* 0x000fea000383ffff */
.L_x_47:
[----:B------:R-:W-:-:S07]  /*86b0*/  MOV R0, UR4 ;  /* 0x0000000400007c02 */ /* 0x000fce0008000f00 */
.L_x_148:
[----:B-1----:R1:W4:Y:S02]  /*86c0*/  SYNCS.PHASECHK.TRANS64.TRYWAIT P0, [R0+URZ], R3 ;  /* 0x00000003000075a7 */ /* 0x00232400080011ff */
[----:B----4-:R-:W-:Y:S05]  /*86d0*/  @!P0 NANOSLEEP.SYNCS 0x989680 ;  /* 0x009896800000895d */ /* 0x010fea0003900000 */
[----:B------:R-:W4:Y:S02]  /*86e0*/  @!P0 SYNCS.PHASECHK.TRANS64 P0, [R0+URZ], R3 ;  /* 0x00000003000085a7 */ /* 0x000f2400080010ff */
[----:B----4-:R-:W-:Y:S05]  /*86f0*/  @!P0 BRA `(.L_x_148) ;  /* 0xfffffffc00f08947 */ /* 0x010fea000383ffff */
[----:B------:R-:W-:Y:S05]  /*8700*/  BRA `(.L_x_149) ;  /* 0xffffffa800e87947 */ /* 0x000fea000383ffff */
.L_x_48:
[----:B------:R-:W-:-:S07]  /*8710*/  MOV R0, UR4 ;  /* 0x0000000400007c02 */ /* 0x000fce0008000f00 */
.L_x_150:
[----:B-1----:R1:W4:Y:S02]  /*8720*/  SYNCS.PHASECHK.TRANS64.TRYWAIT P0, [R0+URZ], R3 ;  /* 0x00000003000075a7 */ /* 0x00232400080011ff */
[----:B----4-:R-:W-:Y:S05]  /*8730*/  @!P0 NANOSLEEP.SYNCS 0x989680 ;  /* 0x009896800000895d */ /* 0x010fea0003900000 */
[----:B------:R-:W4:Y:S02]  /*8740*/  @!P0 SYNCS.PHASECHK.TRANS64 P0, [R0+URZ], R3 ;  /* 0x00000003000085a7 */ /* 0x000f2400080010ff */
[----:B----4-:R-:W-:Y:S05]  /*8750*/  @!P0 BRA `(.L_x_150) ;  /* 0xfffffffc00f08947 */ /* 0x010fea000383ffff */
[----:B------:R-:W-:Y:S05]  /*8760*/  BRA `(.L_x_151) ;  /* 0xffffffa800f87947 */ /* 0x000fea000383ffff */
.L_x_49:
[----:B------:R-:W-:-:S07]  /*8770*/  MOV R0, UR4 ;  /* 0x0000000400007c02 */ /* 0x000fce0008000f00 */
.L_x_152:
[----:B-1----:R1:W4:Y:S02]  /*8780*/  SYNCS.PHASECHK.TRANS64.TRYWAIT P0, [R0+URZ], R3 ;  /* 0x00000003000075a7 */ /* 0x00232400080011ff */
[----:B----4-:R-:W-:Y:S05]  /*8790*/  @!P0 NANOSLEEP.SYNCS 0x989680 ;  /* 0x009896800000895d */ /* 0x010fea0003900000 */
[----:B------:R-:W4:Y:S02]  /*87a0*/  @!P0 SYNCS.PHASECHK.TRANS64 P0, [R0+URZ], R3 ;  /* 0x00000003000085a7 */ /* 0x000f2400080010ff */
[----:B----4-:R-:W-:Y:S05]  /*87b0*/  @!P0 BRA `(.L_x_152) ;  /* 0xfffffffc00f08947 */ /* 0x010fea000383ffff */
[----:B------:R-:W-:Y:S05]  /*87c0*/  BRA `(.L_x_153) ;  /* 0xffffffac00087947 */ /* 0x000fea000383ffff */
.L_x_50:
[----:B------:R-:W-:-:S07]  /*87d0*/  MOV R0, UR4 ;  /* 0x0000000400007c02 */ /* 0x000fce0008000f00 */
.L_x_154:
[----:B-1----:R1:W4:Y:S02]  /*87e0*/  SYNCS.PHASECHK.TRANS64.TRYWAIT P0, [R0+URZ], R3 ;  /* 0x00000003000075a7 */ /* 0x00232400080011ff */
[----:B----4-:R-:W-:Y:S05]  /*87f0*/  @!P0 NANOSLEEP.SYNCS 0x989680 ;  /* 0x009896800000895d */ /* 0x010fea0003900000 */
[----:B------:R-:W4:Y:S02]  /*8800*/  @!P0 SYNCS.PHASECHK.TRANS64 P0, [R0+URZ], R3 ;  /* 0x00000003000085a7 */ /* 0x000f2400080010ff */
[----:B----4-:R-:W-:Y:S05]  /*8810*/  @!P0 BRA `(.L_x_154) ;  /* 0xfffffffc00f08947 */ /* 0x010fea000383ffff */
[----:B------:R-:W-:Y:S05]  /*8820*/  BRA `(.L_x_155) ;  /* 0xffffffac00187947 */ /* 0x000fea000383ffff */
.L_x_51:
[----:B------:R-:W-:-:S07]  /*8830*/  MOV R0, UR4 ;  /* 0x0000000400007c02 */ /* 0x000fce0008000f00 */
.L_x_156:
[----:B-1----:R1:W4:Y:S02]  /*8840*/  SYNCS.PHASECHK.TRANS64.TRYWAIT P0, [R0+URZ], R3 ;  /* 0x00000003000075a7 */ /* 0x00232400080011ff */
[----:B----4-:R-:W-:Y:S05]  /*8850*/  @!P0 NANOSLEEP.SYNCS 0x989680 ;  /* 0x009896800000895d */ /* 0x010fea0003900000 */
[----:B------:R-:W4:Y:S02]  /*8860*/  @!P0 SYNCS.PHASECHK.TRANS64 P0, [R0+URZ], R3 ;  /* 0x00000003000085a7 */ /* 0x000f2400080010ff */
[----:B----4-:R-:W-:Y:S05]  /*8870*/  @!P0 BRA `(.L_x_156) ;  /* 0xfffffffc00f08947 */ /* 0x010fea000383ffff */
[----:B------:R-:W-:Y:S05]  /*8880*/  BRA `(.L_x_157) ;  /* 0xffffffac00287947 */ /* 0x000fea000383ffff */
.L_x_52:
[----:B------:R-:W-:-:S07]  /*8890*/  MOV R0, UR4 ;  /* 0x0000000400007c02 */ /* 0x000fce0008000f00 */
.L_x_158:
[----:B-1----:R1:W4:Y:S02]  /*88a0*/  SYNCS.PHASECHK.TRANS64.TRYWAIT P0, [R0+URZ], R3 ;  /* 0x00000003000075a7 */ /* 0x00232400080011ff */
[----:B----4-:R-:W-:Y:S05]  /*88b0*/  @!P0 NANOSLEEP.SYNCS 0x989680 ;  /* 0x009896800000895d */ /* 0x010fea0003900000 */
[----:B------:R-:W4:Y:S02]  /*88c0*/  @!P0 SYNCS.PHASECHK.TRANS64 P0, [R0+URZ], R3 ;  /* 0x00000003000085a7 */ /* 0x000f2400080010ff */
[----:B----4-:R-:W-:Y:S05]  /*88d0*/  @!P0 BRA `(.L_x_158) ;  /* 0xfffffffc00f08947 */ /* 0x010fea000383ffff */
[----:B------:R-:W-:Y:S05]  /*88e0*/  BRA `(.L_x_159) ;  /* 0xffffffac00387947 */ /* 0x000fea000383ffff */
.L_x_53:
[----:B------:R-:W-:-:S07]  /*88f0*/  MOV R0, UR4 ;  /* 0x0000000400007c02 */ /* 0x000fce0008000f00 */
.L_x_160:
[----:B-1----:R1:W4:Y:S02]  /*8900*/  SYNCS.PHASECHK.TRANS64.TRYWAIT P0, [R0+URZ], R3 ;  /* 0x00000003000075a7 */ /* 0x00232400080011ff */
[----:B----4-:R-:W-:Y:S05]  /*8910*/  @!P0 NANOSLEEP.SYNCS 0x989680 ;  /* 0x009896800000895d */ /* 0x010fea0003900000 */
[----:B------:R-:W4:Y:S02]  /*8920*/  @!P0 SYNCS.PHASECHK.TRANS64 P0, [R0+URZ], R3 ;  /* 0x00000003000085a7 */ /* 0x000f2400080010ff */
[----:B----4-:R-:W-:Y:S05]  /*8930*/  @!P0 BRA `(.L_x_160) ;  /* 0xfffffffc00f08947 */ /* 0x010fea000383ffff */
[----:B------:R-:W-:Y:S05]  /*8940*/  BRA `(.L_x_161) ;  /* 0xffffffac00487947 */ /* 0x000fea000383ffff */
.L_x_54:
[----:B------:R-:W-:-:S07]  /*8950*/  MOV R0, UR4 ;  /* 0x0000000400007c02 */ /* 0x000fce0008000f00 */
.L_x_162:
[----:B-1----:R1:W4:Y:S02]  /*8960*/  SYNCS.PHASECHK.TRANS64.TRYWAIT P0, [R0+URZ], R3 ;  /* 0x00000003000075a7 */ /* 0x00232400080011ff */
[----:B----4-:R-:W-:Y:S05]  /*8970*/  @!P0 NANOSLEEP.SYNCS 0x989680 ;  /* 0x009896800000895d */ /* 0x010fea0003900000 */
[----:B------:R-:W4:Y:S02]  /*8980*/  @!P0 SYNCS.PHASECHK.TRANS64 P0, [R0+URZ], R3 ;  /* 0x00000003000085a7 */ /* 0x000f2400080010ff */
[----:B----4-:R-:W-:Y:S05]  /*8990*/  @!P0 BRA `(.L_x_162) ;  /* 0xfffffffc00f08947 */ /* 0x010fea000383ffff */
[----:B------:R-:W-:Y:S05]  /*89a0*/  BRA `(.L_x_163) ;  /* 0xffffffac00587947 */ /* 0x000fea000383ffff */
.L_x_55:
[----:B------:R-:W-:-:S07]  /*89b0*/  MOV R0, UR4 ;  /* 0x0000000400007c02 */ /* 0x000fce0008000f00 */
.L_x_164:
[----:B-1----:R1:W4:Y:S02]  /*89c0*/  SYNCS.PHASECHK.TRANS64.TRYWAIT P0, [R0+URZ], R3 ;  /* 0x00000003000075a7 */ /* 0x00232400080011ff */
[----:B----4-:R-:W-:Y:S05]  /*89d0*/  @!P0 NANOSLEEP.SYNCS 0x989680 ;  /* 0x009896800000895d */ /* 0x010fea0003900000 */
[----:B------:R-:W4:Y:S02]  /*89e0*/  @!P0 SYNCS.PHASECHK.TRANS64 P0, [R0+URZ], R3 ;  /* 0x00000003000085a7 */ /* 0x000f2400080010ff */
[----:B----4-:R-:W-:Y:S05]  /*89f0*/  @!P0 BRA `(.L_x_164) ;  /* 0xfffffffc00f08947 */ /* 0x010fea000383ffff */
[----:B------:R-:W-:Y:S05]  /*8a00*/  BRA `(.L_x_165) ;  /* 0xffffffac00687947 */ /* 0x000fea000383ffff */
.L_x_56:
[----:B------:R-:W-:-:S07]  /*8a10*/  MOV R0, UR4 ;  /* 0x0000000400007c02 */ /* 0x000fce0008000f00 */
.L_x_166:
[----:B-1----:R1:W4:Y:S02]  /*8a20*/  SYNCS.PHASECHK.TRANS64.TRYWAIT P0, [R0+URZ], R3 ;  /* 0x00000003000075a7 */ /* 0x00232400080011ff */
[----:B----4-:R-:W-:Y:S05]  /*8a30*/  @!P0 NANOSLEEP.SYNCS 0x989680 ;  /* 0x009896800000895d */ /* 0x010fea0003900000 */
[----:B------:R-:W4:Y:S02]  /*8a40*/  @!P0 SYNCS.PHASECHK.TRANS64 P0, [R0+URZ], R3 ;  /* 0x00000003000085a7 */ /* 0x000f2400080010ff */
[----:B----4-:R-:W-:Y:S05]  /*8a50*/  @!P0 BRA `(.L_x_166) ;  /* 0xfffffffc00f08947 */ /* 0x010fea000383ffff */
[----:B------:R-:W-:Y:S05]  /*8a60*/  BRA `(.L_x_167) ;  /* 0xffffffac00787947 */ /* 0x000fea000383ffff */
.L_x_57:
[----:B------:R-:W-:-:S07]  /*8a70*/  MOV R0, UR4 ;  /* 0x0000000400007c02 */ /* 0x000fce0008000f00 */
.L_x_168:
[----:B-1----:R1:W4:Y:S02]  /*8a80*/  SYNCS.PHASECHK.TRANS64.TRYWAIT P0, [R0+URZ], R3 ;  /* 0x00000003000075a7 */ /* 0x00232400080011ff */
[----:B----4-:R-:W-:Y:S05]  /*8a90*/  @!P0 NANOSLEEP.SYNCS 0x989680 ;  /* 0x009896800000895d */ /* 0x010fea0003900000 */
[----:B------:R-:W4:Y:S02]  /*8aa0*/  @!P0 SYNCS.PHASECHK.TRANS64 P0, [R0+URZ], R3 ;  /* 0x00000003000085a7 */ /* 0x000f2400080010ff */
[----:B----4-:R-:W-:Y:S05]  /*8ab0*/  @!P0 BRA `(.L_x_168) ;  /* 0xfffffffc00f08947 */ /* 0x010fea000383ffff */
[----:B------:R-:W-:Y:S05]  /*8ac0*/  BRA `(.L_x_169) ;  /* 0xffffffac00887947 */ /* 0x000fea000383ffff */
.L_x_58:
[----:B------:R-:W-:-:S07]  /*8ad0*/  MOV R0, UR4 ;  /* 0x0000000400007c02 */ /* 0x000fce0008000f00 */
.L_x_170:
[----:B-1----:R1:W4:Y:S02]  /*8ae0*/  SYNCS.PHASECHK.TRANS64.TRYWAIT P0, [R0+URZ], R3 ;  /* 0x00000003000075a7 */ /* 0x00232400080011ff */
[----:B----4-:R-:W-:Y:S05]  /*8af0*/  @!P0 NANOSLEEP.SYNCS 0x989680 ;  /* 0x009896800000895d */ /* 0x010fea0003900000 */
[----:B------:R-:W4:Y:S02]  /*8b00*/  @!P0 SYNCS.PHASECHK.TRANS64 P0, [R0+URZ], R3 ;  /* 0x00000003000085a7 */ /* 0x000f2400080010ff */
[----:B----4-:R-:W-:Y:S05]  /*8b10*/  @!P0 BRA `(.L_x_170) ;  /* 0xfffffffc00f08947 */ /* 0x010fea000383ffff */
[----:B------:R-:W-:Y:S05]  /*8b20*/  BRA `(.L_x_171) ;  /* 0xffffffac00987947 */ /* 0x000fea000383ffff */
.L_x_59:
[----:B------:R-:W-:-:S07]  /*8b30*/  MOV R0, UR4 ;  /* 0x0000000400007c02 */ /* 0x000fce0008000f00 */
.L_x_172:
[----:B-1----:R1:W4:Y:S02]  /*8b40*/  SYNCS.PHASECHK.TRANS64.TRYWAIT P0, [R0+URZ], R3 ;  /* 0x00000003000075a7 */ /* 0x00232400080011ff */
[----:B----4-:R-:W-:Y:S05]  /*8b50*/  @!P0 NANOSLEEP.SYNCS 0x989680 ;  /* 0x009896800000895d */ /* 0x010fea0003900000 */
[----:B------:R-:W4:Y:S02]  /*8b60*/  @!P0 SYNCS.PHASECHK.TRANS64 P0, [R0+URZ], R3 ;  /* 0x00000003000085a7 */ /* 0x000f2400080010ff */
[----:B----4-:R-:W-:Y:S05]  /*8b70*/  @!P0 BRA `(.L_x_172) ;  /* 0xfffffffc00f08947 */ /* 0x010fea000383ffff */
[----:B------:R-:W-:Y:S05]  /*8b80*/  BRA `(.L_x_173) ;  /* 0xffffffac00a87947 */ /* 0x000fea000383ffff */
.L_x_60:
[----:B------:R-:W-:-:S07]  /*8b90*/  MOV R0, UR4 ;  /* 0x0000000400007c02 */ /* 0x000fce0008000f00 */
.L_x_174:
[----:B-1----:R1:W4:Y:S02]  /*8ba0*/  SYNCS.PHASECHK.TRANS64.TRYWAIT P0, [R0+URZ], R3 ;  /* 0x00000003000075a7 */ /* 0x00232400080011ff */
[----:B----4-:R-:W-:Y:S05]  /*8bb0*/  @!P0 NANOSLEEP.SYNCS 0x989680 ;  /* 0x009896800000895d */ /* 0x010fea0003900000 */
[----:B------:R-:W4:Y:S02]  /*8bc0*/  @!P0 SYNCS.PHASECHK.TRANS64 P0, [R0+URZ], R3 ;  /* 0x00000003000085a7 */ /* 0x000f2400080010ff */
[----:B----4-:R-:W-:Y:S05]  /*8bd0*/  @!P0 BRA `(.L_x_174) ;  /* 0xfffffffc00f08947 */ /* 0x010fea000383ffff */
[----:B------:R-:W-:Y:S05]  /*8be0*/  BRA `(.L_x_175) ;  /* 0xffffffac00b87947 */ /* 0x000fea000383ffff */
.L_x_61:
[----:B------:R-:W-:-:S07]  /*8bf0*/  MOV R0, UR4 ;  /* 0x0000000400007c02 */ /* 0x000fce0008000f00 */
.L_x_176:
[----:B-1----:R1:W4:Y:S02]  /*8c00*/  SYNCS.PHASECHK.TRANS64.TRYWAIT P0, [R0+URZ], R3 ;  /* 0x00000003000075a7 */ /* 0x00232400080011ff */
[----:B----4-:R-:W-:Y:S05]  /*8c10*/  @!P0 NANOSLEEP.SYNCS 0x989680 ;  /* 0x009896800000895d */ /* 0x010fea0003900000 */
[----:B------:R-:W4:Y:S02]  /*8c20*/  @!P0 SYNCS.PHASECHK.TRANS64 P0, [R0+URZ], R3 ;  /* 0x00000003000085a7 */ /* 0x000f2400080010ff */
[----:B----4-:R-:W-:Y:S05]  /*8c30*/  @!P0 BRA `(.L_x_176) ;  /* 0xfffffffc00f08947 */ /* 0x010fea000383ffff */
[----:B------:R-:W-:Y:S05]  /*8c40*/  BRA `(.L_x_177) ;  /* 0xffffffac00c87947 */ /* 0x000fea000383ffff */
.L_x_62:
[----:B------:R-:W-:-:S07]  /*8c50*/  MOV R0, UR4 ;  /* 0x0000000400007c02 */ /* 0x000fce0008000f00 */
.L_x_178:
[----:B-1----:R1:W4:Y:S02]  /*8c60*/  SYNCS.PHASECHK.TRANS64.TRYWAIT P0, [R0+URZ], R3 ;  /* 0x00000003000075a7 */ /* 0x00232400080011ff */
[----:B----4-:R-:W-:Y:S05]  /*8c70*/  @!P0 NANOSLEEP.SYNCS 0x989680 ;  /* 0x009896800000895d */ /* 0x010fea0003900000 */
[----:B------:R-:W4:Y:S02]  /*8c80*/  @!P0 SYNCS.PHASECHK.TRANS64 P0, [R0+URZ], R3 ;  /* 0x00000003000085a7 */ /* 0x000f2400080010ff */
[----:B----4-:R-:W-:Y:S05]  /*8c90*/  @!P0 BRA `(.L_x_178) ;  /* 0xfffffffc00f08947 */ /* 0x010fea000383ffff */
[----:B------:R-:W-:Y:S05]  /*8ca0*/  BRA `(.L_x_179) ;  /* 0xffffffac00d87947 */ /* 0x000fea000383ffff */
.L_x_63:
[----:B------:R-:W-:-:S07]  /*8cb0*/  MOV R0, UR4 ;  /* 0x0000000400007c02 */ /* 0x000fce0008000f00 */
.L_x_180:
[----:B-1----:R1:W4:Y:S02]  /*8cc0*/  SYNCS.PHASECHK.TRANS64.TRYWAIT P0, [R0+URZ], R3 ;  /* 0x00000003000075a7 */ /* 0x00232400080011ff */
[----:B----4-:R-:W-:Y:S05]  /*8cd0*/  @!P0 NANOSLEEP.SYNCS 0x989680 ;  /* 0x009896800000895d */ /* 0x010fea0003900000 */
[----:B------:R-:W4:Y:S02]  /*8ce0*/  @!P0 SYNCS.PHASECHK.TRANS64 P0, [R0+URZ], R3 ;  /* 0x00000003000085a7 */ /* 0x000f2400080010ff */
[----:B----4-:R-:W-:Y:S05]  /*8cf0*/  @!P0 BRA `(.L_x_180) ;  /* 0xfffffffc00f08947 */ /* 0x010fea000383ffff */
[----:B------:R-:W-:Y:S05]  /*8d00*/  BRA `(.L_x_181) ;  /* 0xffffffac00e87947 */ /* 0x000fea000383ffff */
.L_x_64:
[----:B------:R-:W-:-:S07]  /*8d10*/  MOV R0, UR4 ;  /* 0x0000000400007c02 */ /* 0x000fce0008000f00 */
.L_x_182:
[----:B-1----:R1:W4:Y:S02]  /*8d20*/  SYNCS.PHASECHK.TRANS64.TRYWAIT P0, [R0+URZ], R3 ;  /* 0x00000003000075a7 */ /* 0x00232400080011ff */
[----:B----4-:R-:W-:Y:S05]  /*8d30*/  @!P0 NANOSLEEP.SYNCS 0x989680 ;  /* 0x009896800000895d */ /* 0x010fea0003900000 */
[----:B------:R-:W4:Y:S02]  /*8d40*/  @!P0 SYNCS.PHASECHK.TRANS64 P0, [R0+URZ], R3 ;  /* 0x00000003000085a7 */ /* 0x000f2400080010ff */
[----:B----4-:R-:W-:Y:S05]  /*8d50*/  @!P0 BRA `(.L_x_182) ;  /* 0xfffffffc00f08947 */ /* 0x010fea000383ffff */
[----:B------:R-:W-:Y:S05]  /*8d60*/  BRA `(.L_x_183) ;  /* 0xffffffac00f87947 */ /* 0x000fea000383ffff */
.L_x_65:
[----:B------:R-:W-:-:S07]  /*8d70*/  MOV R0, UR4 ;  /* 0x0000000400007c02 */ /* 0x000fce0008000f00 */
.L_x_184:
[----:B-1----:R1:W4:Y:S02]  /*8d80*/  SYNCS.PHASECHK.TRANS64.TRYWAIT P0, [R0+URZ], R3 ;  /* 0x00000003000075a7 */ /* 0x00232400080011ff */
[----:B----4-:R-:W-:Y:S05]  /*8d90*/  @!P0 NANOSLEEP.SYNCS 0x989680 ;  /* 0x009896800000895d */ /* 0x010fea0003900000 */
[----:B------:R-:W4:Y:S02]  /*8da0*/  @!P0 SYNCS.PHASECHK.TRANS64 P0, [R0+URZ], R3 ;  /* 0x00000003000085a7 */ /* 0x000f2400080010ff */
[----:B----4-:R-:W-:Y:S05]  /*8db0*/  @!P0 BRA `(.L_x_184) ;  /* 0xfffffffc00f08947 */ /* 0x010fea000383ffff */
[----:B------:R-:W-:Y:S05]  /*8dc0*/  BRA `(.L_x_185) ;  /* 0xffffffb000087947 */ /* 0x000fea000383ffff */
.L_x_66:
[----:B------:R-:W-:-:S07]  /*8dd0*/  MOV R0, UR4 ;  /* 0x0000000400007c02 */ /* 0x000fce0008000f00 */
.L_x_186:
[----:B-1----:R1:W4:Y:S02]  /*8de0*/  SYNCS.PHASECHK.TRANS64.TRYWAIT P0, [R0+URZ], R3 ;  /* 0x00000003000075a7 */ /* 0x00232400080011ff */
[----:B----4-:R-:W-:Y:S05]  /*8df0*/  @!P0 NANOSLEEP.SYNCS 0x989680 ;  /* 0x009896800000895d */ /* 0x010fea0003900000 */
[----:B------:R-:W4:Y:S02]  /*8e00*/  @!P0 SYNCS.PHASECHK.TRANS64 P0, [R0+URZ], R3 ;  /* 0x00000003000085a7 */ /* 0x000f2400080010ff */
[----:B----4-:R-:W-:Y:S05]  /*8e10*/  @!P0 BRA `(.L_x_186) ;  /* 0xfffffffc00f08947 */ /* 0x010fea000383ffff */
[----:B------:R-:W-:Y:S05]  /*8e20*/  BRA `(.L_x_187) ;  /* 0xffffffb000187947 */ /* 0x000fea000383ffff */
.L_x_69:
[----:B------:R-:W-:-:S07]  /*8e30*/  MOV R4, UR48 ;  /* 0x0000003000047c02 */ /* 0x000fce0008000f00 */
.L_x_188:
[----:B-1----:R1:W2:Y:S02]  /*8e40*/  SYNCS.PHASECHK.TRANS64.TRYWAIT P1, [R4+URZ+0x248], R7 ;  /* 0x00024807040075a7 */ /* 0x0022a400080211ff */
[----:B--2---:R-:W-:Y:S05]  /*8e50*/  @!P1 NANOSLEEP.SYNCS 0x989680 ;  /* 0x009896800000995d */ /* 0x004fea0003900000 */
[----:B------:R-:W2:Y:S02]  /*8e60*/  @!P1 SYNCS.PHASECHK.TRANS64 P1, [R4+URZ+0x248], R7 ;  /* 0x00024807040095a7 */ /* 0x000ea400080210ff */
[----:B--2---:R-:W-:Y:S05]  /*8e70*/  @!P1 BRA `(.L_x_188) ;  /* 0xfffffffc00f09947 */ /* 0x004fea000383ffff */
[----:B------:R-:W-:Y:S05]  /*8e80*/  BRA `(.L_x_189) ;  /* 0xffffffb000807947 */ /* 0x000fea000383ffff */
.L_x_70:
[----:B-1----:R-:W-:-:S07]  /*8e90*/  MOV R4, UR48 ;  /* 0x0000003000047c02 */ /* 0x002fce0008000f00 */
.L_x_190:
[----:B-1----:R1:W2:Y:S02]  /*8ea0*/  SYNCS.PHASECHK.TRANS64.TRYWAIT P1, [R4+URZ+0x240], R5 ;  /* 0x00024005040075a7 */ /* 0x0022a400080211ff */
[----:B--2---:R-:W-:Y:S05]  /*8eb0*/  @!P1 NANOSLEEP.SYNCS 0x989680 ;  /* 0x009896800000995d */ /* 0x004fea0003900000 */
[----:B------:R-:W2:Y:S02]  /*8ec0*/  @!P1 SYNCS.PHASECHK.TRANS64 P1, [R4+URZ+0x240], R5 ;  /* 0x00024005040095a7 */ /* 0x000ea400080210ff */
[----:B--2---:R-:W-:Y:S05]  /*8ed0*/  @!P1 BRA `(.L_x_190) ;  /* 0xfffffffc00f09947 */ /* 0x004fea000383ffff */
[----:B------:R-:W-:Y:S05]  /*8ee0*/  BRA `(.L_x_191) ;  /* 0xffffffb000887947 */ /* 0x000fea000383ffff */
.L_x_78:
[----:B------:R-:W-:-:S07]  /*8ef0*/  MOV R0, UR6 ;  /* 0x0000000600007c02 */ /* 0x000fce0008000f00 */
.L_x_192:
[----:B-1----:R1:W2:Y:S02]  /*8f00*/  SYNCS.PHASECHK.TRANS64.TRYWAIT P0, [R0+URZ+0x240], R5 ;  /* 0x00024005000075a7 */ /* 0x0022a400080011ff */
[----:B--2---:R-:W-:Y:S05]  /*8f10*/  @!P0 NANOSLEEP.SYNCS 0x989680 ;  /* 0x009896800000895d */ /* 0x004fea0003900000 */
[----:B------:R-:W2:Y:S02]  /*8f20*/  @!P0 SYNCS.PHASECHK.TRANS64 P0, [R0+URZ+0x240], R5 ;  /* 0x00024005000085a7 */ /* 0x000ea400080010ff */
[----:B--2---:R-:W-:Y:S05]  /*8f30*/  @!P0 BRA `(.L_x_192) ;  /* 0xfffffffc00f08947 */ /* 0x004fea000383ffff */
[----:B------:R-:W-:Y:S05]  /*8f40*/  BRA `(.L_x_193) ;  /* 0xffffffb400f47947 */ /* 0x000fea000383ffff */
.L_x_79:
[----:B------:R-:W-:-:S07]  /*8f50*/  MOV R5, UR8 ;  /* 0x0000000800057c02 */ /* 0x000fce0008000f00 */
.L_x_194:
[----:B-1----:R1:W2:Y:S02]  /*8f60*/  SYNCS.PHASECHK.TRANS64.TRYWAIT P0, [R5+URZ+0x260], R0 ;  /* 0x00026000050075a7 */ /* 0x0022a400080011ff */
[----:B--2---:R-:W-:Y:S05]  /*8f70*/  @!P0 NANOSLEEP.SYNCS 0x989680 ;  /* 0x009896800000895d */ /* 0x004fea0003900000 */
[----:B------:R-:W2:Y:S02]  /*8f80*/  @!P0 SYNCS.PHASECHK.TRANS64 P0, [R5+URZ+0x260], R0 ;  /* 0x00026000050085a7 */ /* 0x000ea400080010ff */
[----:B--2---:R-:W-:Y:S05]  /*8f90*/  @!P0 BRA `(.L_x_194) ;  /* 0xfffffffc00f08947 */ /* 0x004fea000383ffff */
[----:B------:R-:W-:Y:S05]  /*8fa0*/  BRA `(.L_x_195) ;  /* 0xffffffb800107947 */ /* 0x000fea000383ffff */
.L_x_82:
[----:B-1----:R-:W-:Y:S07]  /*8fb0*/  MOV R0, UR7 ;  /* 0x0000000700007c02 */ /* 0x002fee0008000f00 */
.L_x_196:
[----:B-1----:R1:W2:Y:S02]  /*8fc0*/  SYNCS.PHASECHK.TRANS64.TRYWAIT P0, [R0+URZ], R5 ;  /* 0x00000005000075a7 */ /* 0x0022a400080011ff */
[----:B--2---:R-:W-:Y:S05]  /*8fd0*/  @!P0 NANOSLEEP.SYNCS 0x989680 ;  /* 0x009896800000895d */ /* 0x004fea0003900000 */
[----:B------:R-:W2:Y:S02]  /*8fe0*/  @!P0 SYNCS.PHASECHK.TRANS64 P0, [R0+URZ], R5 ;  /* 0x00000005000085a7 */ /* 0x000ea400080010ff */
[----:B--2---:R-:W-:Y:S05]  /*8ff0*/  @!P0 BRA `(.L_x_196) ;  /* 0xfffffffc00f08947 */ /* 0x004fea000383ffff */
[----:B------:R-:W-:Y:S05]  /*9000*/  BRA `(.L_x_81) ;  /* 0xffffffb800347947 */ /* 0x000fea000383ffff */
.L_x_85:
[----:B------:R-:W-:-:S07]  /*9010*/  MOV R0, UR5 ;  /* 0x0000000500007c02 */ /* 0x000fce0008000f00 */
.L_x_197:
[----:B-1----:R1:W4:Y:S02]  /*9020*/  SYNCS.PHASECHK.TRANS64.TRYWAIT P0, [R0+URZ], R3 ;  /* 0x00000003000075a7 */ /* 0x00232400080011ff */
[----:B----4-:R-:W-:Y:S05]  /*9030*/  @!P0 NANOSLEEP.SYNCS 0x989680 ;  /* 0x009896800000895d */ /* 0x010fea0003900000 */
[----:B------:R-:W4:Y:S02]  /*9040*/  @!P0 SYNCS.PHASECHK.TRANS64 P0, [R0+URZ], R3 ;  /* 0x00000003000085a7 */ /* 0x000f2400080010ff */
[----:B----4-:R-:W-:Y:S05]  /*9050*/  @!P0 BRA `(.L_x_197) ;  /* 0xfffffffc00f08947 */ /* 0x010fea000383ffff */
[----:B------:R-:W-:Y:S05]  /*9060*/  BRA `(.L_x_198) ;  /* 0xffffffb800e07947 */ /* 0x000fea000383ffff */
.L_x_86:
[----:B------:R-:W-:-:S07]  /*9070*/  MOV R0, UR7 ;  /* 0x0000000700007c02 */ /* 0x000fce0008000f00 */
.L_x_199:
[----:B-1----:R1:W4:Y:S02]  /*9080*/  SYNCS.PHASECHK.TRANS64.TRYWAIT P0, [R0+URZ], R3 ;  /* 0x00000003000075a7 */ /* 0x00232400080011ff */
[----:B----4-:R-:W-:Y:S05]  /*9090*/  @!P0 NANOSLEEP.SYNCS 0x989680 ;  /* 0x009896800000895d */ /* 0x010fea0003900000 */
[----:B------:R-:W4:Y:S02]  /*90a0*/  @!P0 SYNCS.PHASECHK.TRANS64 P0, [R0+URZ], R3 ;  /* 0x00000003000085a7 */ /* 0x000f2400080010ff */
[----:B----4-:R-:W-:Y:S05]  /*90b0*/  @!P0 BRA `(.L_x_199) ;  /* 0xfffffffc00f08947 */ /* 0x010fea000383ffff */
[----:B------:R-:W-:Y:S05]  /*90c0*/  BRA `(.L_x_200) ;  /* 0xffffffb800ec7947 */ /* 0x000fea000383ffff */
.L_x_91:
[----:B------:R-:W-:Y:S07]  /*90d0*/  MOV R0, UR14 ;  /* 0x0000000e00007c02 */ /* 0x000fee0008000f00 */
.L_x_201:
[----:B---3--:R3:W4:Y:S02]  /*90e0*/  SYNCS.PHASECHK.TRANS64.TRYWAIT P0, [R0+URZ+0x240], R3 ;  /* 0x00024003000075a7 */ /* 0x00872400080011ff */
[----:B----4-:R-:W-:Y:S05]  /*90f0*/  @!P0 NANOSLEEP.SYNCS 0x989680 ;  /* 0x009896800000895d */ /* 0x010fea0003900000 */
[----:B------:R-:W4:Y:S02]  /*9100*/  @!P0 SYNCS.PHASECHK.TRANS64 P0, [R0+URZ+0x240], R3 ;  /* 0x00024003000085a7 */ /* 0x000f2400080010ff */
[----:B----4-:R-:W-:Y:S05]  /*9110*/  @!P0 BRA `(.L_x_201) ;  /* 0xfffffffc00f08947 */ /* 0x010fea000383ffff */
[----:B------:R-:W-:Y:S05]  /*9120*/  BRA `(.L_x_202) ;  /* 0xffffffbc00e47947 */ /* 0x000fea000383ffff */
.L_x_94:
[----:B------:R-:W-:Y:S07]  /*9130*/  MOV R0, UR14 ;  /* 0x0000000e00007c02 */ /* 0x000fee0008000f00 */
.L_x_203:
[----:B-1----:R1:W3:Y:S02]  /*9140*/  SYNCS.PHASECHK.TRANS64.TRYWAIT P0, [R0+URZ+0x238], R3 ;  /* 0x00023803000075a7 */ /* 0x0022e400080011ff */
[----:B---3--:R-:W-:Y:S05]  /*9150*/  @!P0 NANOSLEEP.SYNCS 0x989680 ;  /* 0x009896800000895d */ /* 0x008fea0003900000 */
[----:B------:R-:W3:Y:S02]  /*9160*/  @!P0 SYNCS.PHASECHK.TRANS64 P0, [R0+URZ+0x238], R3 ;  /* 0x00023803000085a7 */ /* 0x000ee400080010ff */
[----:B---3--:R-:W-:Y:S05]  /*9170*/  @!P0 BRA `(.L_x_203) ;  /* 0xfffffffc00f08947 */ /* 0x008fea000383ffff */
[----:B------:R-:W-:Y:S05]  /*9180*/  BRA `(.L_x_93) ;  /* 0xffffffc000d07947 */ /* 0x000fea000383ffff */
.L_x_97:
[----:B------:R-:W-:Y:S07]  /*9190*/  MOV R0, UR14 ;  /* 0x0000000e00007c02 */ /* 0x000fee0008000f00 */
.L_x_204:
[----:B-1----:R1:W2:Y:S02]  /*91a0*/  SYNCS.PHASECHK.TRANS64.TRYWAIT P2, [R0+URZ+0x228], R29 ;  /* 0x0002281d000075a7 */ /* 0x0022a400080411ff */
[----:B--2---:R-:W-:Y:S05]  /*91b0*/  @!P2 NANOSLEEP.SYNCS 0x989680 ;  /* 0x009896800000a95d */ /* 0x004fea0003900000 */
[----:B------:R-:W2:Y:S02]  /*91c0*/  @!P2 SYNCS.PHASECHK.TRANS64 P2, [R0+URZ+0x228], R29 ;  /* 0x0002281d0000a5a7 */ /* 0x000ea400080410ff */
[----:B--2---:R-:W-:Y:S05]  /*91d0*/  @!P2 BRA `(.L_x_204) ;  /* 0xfffffffc00f0a947 */ /* 0x004fea000383ffff */
[----:B------:R-:W-:Y:S05]  /*91e0*/  BRA `(.L_x_205) ;  /* 0xffffffc400587947 */ /* 0x000fea000383ffff */
.L_x_100:
[----:B------:R-:W-:Y:S07]  /*91f0*/  MOV R0, UR47 ;  /* 0x0000002f00007c02 */ /* 0x000fee0008000f00 */
.L_x_206:
[----:B-1----:R1:W2:Y:S02]  /*9200*/  SYNCS.PHASECHK.TRANS64.TRYWAIT P0, [R0+URZ+0x240], R3 ;  /* 0x00024003000075a7 */ /* 0x0022a400080011ff */
[----:B--2---:R-:W-:Y:S05]  /*9210*/  @!P0 NANOSLEEP.SYNCS 0x989680 ;  /* 0x009896800000895d */ /* 0x004fea0003900000 */
[----:B------:R-:W2:Y:S02]  /*9220*/  @!P0 SYNCS.PHASECHK.TRANS64 P0, [R0+URZ+0x240], R3 ;  /* 0x00024003000085a7 */ /* 0x000ea400080010ff */
[----:B--2---:R-:W-:Y:S05]  /*9230*/  @!P0 BRA `(.L_x_206) ;  /* 0xfffffffc00f08947 */ /* 0x004fea000383ffff */
[----:B------:R-:W-:Y:S05]  /*9240*/  BRA `(.L_x_207) ;  /* 0xffffffc800d47947 */ /* 0x000fea000383ffff */
.L_x_111:
[----:B-1----:R-:W-:Y:S04]  /*9250*/  MOV R0, UR47 ;  /* 0x0000002f00007c02 */ /* 0x002fe80008000f00 */
[----:B------:R1:W2:Y:S03]  /*9260*/  SYNCS.PHASECHK.TRANS64.TRYWAIT P1, [R0+URZ+0x220], R5 ;  /* 0x00022005000075a7 */ /* 0x0002a600080211ff */
[----:B--2---:R-:W-:Y:S05]  /*9270*/  @!P1 NANOSLEEP.SYNCS 0x989680 ;  /* 0x009896800000995d */ /* 0x004fea0003900000 */
[----:B------:R-:W2:Y:S02]  /*9280*/  @!P1 SYNCS.PHASECHK.TRANS64 P1, [R0+URZ+0x220], R5 ;  /* 0x00022005000095a7 */ /* 0x000ea400080210ff */
[----:B--2---:R-:W-:Y:S05]  /*9290*/  @!P1 BRA `(.L_x_111) ;  /* 0xfffffffc00ec9947 */ /* 0x004fea000383ffff */
[----:B------:R-:W-:Y:S05]  /*92a0*/  BRA `(.L_x_110) ;  /* 0xffffffd400d07947 */ /* 0x000fea000383ffff */
.L_x_113:
[----:B------:R1:W1:Y:S02]  /*92b0*/  SYNCS.PHASECHK.TRANS64.TRYWAIT P1, [R152+URZ+0x250], R3 ;  /* 0x00025003980075a7 */ /* 0x00026400080211ff */
[----:B-1----:R-:W-:Y:S05]  /*92c0*/  @!P1 NANOSLEEP.SYNCS 0x989680 ;  /* 0x009896800000995d */ /* 0x002fea0003900000 */
[----:B------:R-:W1:Y:S02]  /*92d0*/  @!P1 SYNCS.PHASECHK.TRANS64 P1, [R152+URZ+0x250], R3 ;  /* 0x00025003980095a7 */ /* 0x000e6400080210ff */
[----:B-1----:R-:W-:Y:S05]  /*92e0*/  @!P1 BRA `(.L_x_113) ;  /* 0xfffffffc00f09947 */ /* 0x002fea000383ffff */
[----:B------:R-:W-:Y:S05]  /*92f0*/  BRA `(.L_x_112) ;  /* 0xffffffd800147947 */ /* 0x000fea000383ffff */
        .weak           $__internal_0_$__cuda_sm10x_tcgen05_guardrail_trap_col_being_dealloced_not_returned_by_alloc
        .type           $__internal_0_$__cuda_sm10x_tcgen05_guardrail_trap_col_being_dealloced_not_returned_by_alloc,@function
        .size           $__internal_0_$__cuda_sm10x_tcgen05_guardrail_trap_col_being_dealloced_not_returned_by_alloc,($__internal_1_$__cuda_sm10x_tcgen05_guardrail_trap_phase_invalid_during_alloc - $__internal_0_$__cuda_sm10x_tcgen05_guardrail_trap_col_being_dealloced_not_returned_by_alloc)
$__internal_0_$__cuda_sm10x_tcgen05_guardrail_trap_col_being_dealloced_not_returned_by_alloc:
[----:B------:R-:W-:Y:S05]  /*9300*/  BPT.TRAP 0x1 ;  /* 0x000000040000795c */ /* 0x000fea0000300000 */
[----:B------:R-:W-:-:S04]  /*9310*/  MOV R3, 0x0 ;  /* 0x0000000000037802 */ /* 0x000fc80000000f00 */
[----:B------:R-:W-:Y:S05]  /*9320*/  RET.REL.NODEC R2 `(_ZN7cutlass13device_kernelINS_4conv6kernel13ConvUniversalINS1_16ConvProblemShapeILNS1_8OperatorE0ELi2EEENS1_10collective14CollectiveConvINS1_47MainloopSm100TmaUmmaWarpSpecializedImplicitGemmILS5_0ELi34ELi2ELi1ELi2EN4cute5tupleIJNSA_1CILi1EEESD_SD_EEEEENSB_IJNSC_ILi128EEENSC_ILi64EEENSB_IJNSC_ILi32EEEEEEEEENS_12float_e4m3_tESL_NSA_8TiledMMAINSA_8MMA_AtomIJNSA_10MMA_TraitsINSA_19SM100_MMA_F8F6F4_SSEJSL_SL_fSG_SH_NSA_17integral_constantINSA_4UMMA5MajorELSS_0EEEST_NSQ_INSR_7ScaleInELSU_0EEESV_EEEEEENSA_6LayoutISE_NSB_IJNSC_ILi0EEESZ_SZ_EEEEENSB_IJNSA_10UnderscoreES12_S12_EEEEENS7_6detail27Sm100ImplicitGemmTileTraitsINSA_20SM90_TMA_LOAD_IM2COLENSA_14ComposedLayoutINSA_7SwizzleILi1ELi4ELi3EEENSA_18smem_ptr_flag_bitsILi8EEENSY_INSB_IJNSC_ILi8EEESI_EEENSB_IJSI_SD_EEEEEEEvEENS16_INSA_13SM90_TMA_LOADES1H_vEEEENS_8epilogue10collective18CollectiveEpilogueINS1M_23Sm100TmaWarpSpecializedILi1ELi1ELi64ELb0ELb0EEEJSK_NSB_IJNSY_ISG_SD_EENSY_ISH_SD_EEEEESL_NSB_IJNSB_IJlllEEESD_SZ_EEESL_S1V_NS1M_6fusion15FusionCallbacksIS1Q_NS1W_17LinearCombinationISL_fSL_fLNS_15FloatRoundStyleE2EEESK_S1T_JEEENSA_5SM1004TMEM4LOAD26SM100_TMEM_LOAD_32dp32b64xES17_NS18_INS19_ILi2ELi4ELi3EEES1C_NSY_INSB_IJS1D_SH_EEENSB_IJSH_SD_EEEEEEENSA_39AutoVectorizingCopyWithAssumedAlignmentILi128EEENSA_21SM90_TMA_STORE_IM2COLES2A_S2C_S2C_EEEvvEEEEvNT_6ParamsE) ;  /* 0xffffff6c02347950 */ /* 0x000fea0003c3ffff */
        .weak           $__internal_1_$__cuda_sm10x_tcgen05_guardrail_trap_phase_invalid_during_alloc
        .type           $__internal_1_$__cuda_sm10x_tcgen05_guardrail_trap_phase_invalid_during_alloc,@function
        .size           $__internal_1_$__cuda_sm10x_tcgen05_guardrail_trap_phase_invalid_during_alloc,($__internal_2_$__cuda_sm10x_tcgen05_guardrail_trap_unallocated_columns_being_dealloced - $__internal_1_$__cuda_sm10x_tcgen05_guardrail_trap_phase_invalid_during_alloc)
$__internal_1_$__cuda_sm10x_tcgen05_guardrail_trap_phase_invalid_during_alloc:
[----:B------:R-:W-:Y:S05]  /*9330*/  BPT.TRAP 0x1 ;  /* 0x000000040000795c */ /* 0x000fea0000300000 */
[----:B------:R-:W-:-:S04]  /*9340*/  HFMA2 R3, -RZ, RZ, 0, 0 ;  /* 0x00000000ff037431 */ /* 0x000fc800000001ff */
[----:B------:R-:W-:Y:S05]  /*9350*/  RET.REL.NODEC R2 `(_ZN7cutlass13device_kernelINS_4conv6kernel13ConvUniversalINS1_16ConvProblemShapeILNS1_8OperatorE0ELi2EEENS1_10collective14CollectiveConvINS1_47MainloopSm100TmaUmmaWarpSpecializedImplicitGemmILS5_0ELi34ELi2ELi1ELi2EN4cute5tupleIJNSA_1CILi1EEESD_SD_EEEEENSB_IJNSC_ILi128EEENSC_ILi64EEENSB_IJNSC_ILi32EEEEEEEEENS_12float_e4m3_tESL_NSA_8TiledMMAINSA_8MMA_AtomIJNSA_10MMA_TraitsINSA_19SM100_MMA_F8F6F4_SSEJSL_SL_fSG_SH_NSA_17integral_constantINSA_4UMMA5MajorELSS_0EEEST_NSQ_INSR_7ScaleInELSU_0EEESV_EEEEEENSA_6LayoutISE_NSB_IJNSC_ILi0EEESZ_SZ_EEEEENSB_IJNSA_10UnderscoreES12_S12_EEEEENS7_6detail27Sm100ImplicitGemmTileTraitsINSA_20SM90_TMA_LOAD_IM2COLENSA_14ComposedLayoutINSA_7SwizzleILi1ELi4ELi3EEENSA_18smem_ptr_flag_bitsILi8EEENSY_INSB_IJNSC_ILi8EEESI_EEENSB_IJSI_SD_EEEEEEEvEENS16_INSA_13SM90_TMA_LOADES1H_vEEEENS_8epilogue10collective18CollectiveEpilogueINS1M_23Sm100TmaWarpSpecializedILi1ELi1ELi64ELb0ELb0EEEJSK_NSB_IJNSY_ISG_SD_EENSY_ISH_SD_EEEEESL_NSB_IJNSB_IJlllEEESD_SZ_EEESL_S1V_NS1M_6fusion15FusionCallbacksIS1Q_NS1W_17LinearCombinationISL_fSL_fLNS_15FloatRoundStyleE2EEESK_S1T_JEEENSA_5SM1004TMEM4LOAD26SM100_TMEM_LOAD_32dp32b64xES17_NS18_INS19_ILi2ELi4ELi3EEES1C_NSY_INSB_IJS1D_SH_EEENSB_IJSH_SD_EEEEEEENSA_39AutoVectorizingCopyWithAssumedAlignmentILi128EEENSA_21SM90_TMA_STORE_IM2COLES2A_S2C_S2C_EEEvvEEEEvNT_6ParamsE) ;  /* 0xffffff6c02287950 */ /* 0x000fea0003c3ffff */
        .weak           $__internal_2_$__cuda_sm10x_tcgen05_guardrail_trap_unallocated_columns_being_dealloced
        .type           $__internal_2_$__cuda_sm10x_tcgen05_guardrail_trap_unallocated_columns_being_dealloced,@function
        .size           $__internal_2_$__cuda_sm10x_tcgen05_guardrail_trap_unallocated_columns_being_dealloced,(.L_x_209 - $__internal_2_$__cuda_sm10x_tcgen05_guardrail_trap_unallocated_columns_being_dealloced)
$__internal_2_$__cuda_sm10x_tcgen05_guardrail_trap_unallocated_columns_being_dealloced:
[----:B------:R-:W-:Y:S05]  /*9360*/  BPT.TRAP 0x1 ;  /* 0x000000040000795c */ /* 0x000fea0000300000 */
[----:B------:R-:W-:-:S04]  /*9370*/  MOV R3, 0x0 ;  /* 0x0000000000037802 */ /* 0x000fc80000000f00 */
[----:B------:R-:W-:Y:S05]  /*9380*/  RET.REL.NODEC R2 `(_ZN7cutlass13device_kernelINS_4conv6kernel13ConvUniversalINS1_16ConvProblemShapeILNS1_8OperatorE0ELi2EEENS1_10collective14CollectiveConvINS1_47MainloopSm100TmaUmmaWarpSpecializedImplicitGemmILS5_0ELi34ELi2ELi1ELi2EN4cute5tupleIJNSA_1CILi1EEESD_SD_EEEEENSB_IJNSC_ILi128EEENSC_ILi64EEENSB_IJNSC_ILi32EEEEEEEEENS_12float_e4m3_tESL_NSA_8TiledMMAINSA_8MMA_AtomIJNSA_10MMA_TraitsINSA_19SM100_MMA_F8F6F4_SSEJSL_SL_fSG_SH_NSA_17integral_constantINSA_4UMMA5MajorELSS_0EEEST_NSQ_INSR_7ScaleInELSU_0EEESV_EEEEEENSA_6LayoutISE_NSB_IJNSC_ILi0EEESZ_SZ_EEEEENSB_IJNSA_10UnderscoreES12_S12_EEEEENS7_6detail27Sm100ImplicitGemmTileTraitsINSA_20SM90_TMA_LOAD_IM2COLENSA_14ComposedLayoutINSA_7SwizzleILi1ELi4ELi3EEENSA_18smem_ptr_flag_bitsILi8EEENSY_INSB_IJNSC_ILi8EEESI_EEENSB_IJSI_SD_EEEEEEEvEENS16_INSA_13SM90_TMA_LOADES1H_vEEEENS_8epilogue10collective18CollectiveEpilogueINS1M_23Sm100TmaWarpSpecializedILi1ELi1ELi64ELb0ELb0EEEJSK_NSB_IJNSY_ISG_SD_EENSY_ISH_SD_EEEEESL_NSB_IJNSB_IJlllEEESD_SZ_EEESL_S1V_NS1M_6fusion15FusionCallbacksIS1Q_NS1W_17LinearCombinationISL_fSL_fLNS_15FloatRoundStyleE2EEESK_S1T_JEEENSA_5SM1004TMEM4LOAD26SM100_TMEM_LOAD_32dp32b64xES17_NS18_INS19_ILi2ELi4ELi3EEES1C_NSY_INSB_IJS1D_SH_EEENSB_IJSH_SD_EEEEEEENSA_39AutoVectorizingCopyWithAssumedAlignmentILi128EEENSA_21SM90_TMA_STORE_IM2COLES2A_S2C_S2C_EEEvvEEEEvNT_6ParamsE) ;  /* 0xffffff6c021c7950 */ /* 0x000fea0003c3ffff */
.L_x_208:
[----:B------:R-:W-:-:S00]  /*9390*/  BRA `(.L_x_208) ;  /* 0xfffffffc00fc7947 */ /* 0x000fc0000383ffff */
[----:B------:R-:W-:-:S00]  /*93a0*/  NOP ;  /* 0x0000000000007918 */ /* 0x000fc00000000000 */
        /* <DEDUP_REMOVED lines=13> */
.L_x_209:


//--------------------- .nv.global.init           --------------------------
	.section	.nv.global.init,"aw",@progbits
.nv.global.init:
	.type		$str$29,@object
	.size		$str$29,($str$30 - $str$29)
$str$29:
        /*0000*/ 	.byte	0x28, 0x61, 0x64, 0x64, 0x72, 0x65, 0x73, 0x73, 0x20, 0x26, 0x20, 0x6d, 0x61, 0x73, 0x6b, 0x29
        /*0010*/ 	.byte	0x20, 0x3d, 0x3d, 0x20, 0x30, 0x00
	.type		$str$30,@object
	.size		$str$30,($str$28 - $str$30)
$str$30:
        /*0016*/ 	.byte	0x2f, 0x74, 0x6d, 0x70, 0x2f, 0x63, 0x75, 0x74, 0x6c, 0x61, 0x73, 0x73, 0x5f, 0x73, 0x77, 0x65
        /*0026*/ 	.byte	0x65, 0x70, 0x5f, 0x73, 0x72, 0x63, 0x2f, 0x69, 0x6e, 0x63, 0x6c, 0x75, 0x64, 0x65, 0x2f, 0x63
        /*0036*/ 	.byte	0x75, 0x74, 0x65, 0x2f, 0x70, 0x6f, 0x69, 0x6e, 0x74, 0x65, 0x72, 0x5f, 0x66, 0x6c, 0x61, 0x67
        /*0046*/ 	.byte	0x67, 0x65, 0x64, 0x2e, 0x68, 0x70, 0x70, 0x00
	.type		$str$28,@object
	.size		$str$28,($str$27 - $str$28)
$str$28:
        /*004e*/ 	.byte	0x2f, 0x74, 0x6d, 0x70, 0x2f, 0x63, 0x75, 0x74, 0x6c, 0x61, 0x73, 0x73, 0x5f, 0x73, 0x77, 0x65
        /*005e*/ 	.byte	0x65, 0x70, 0x5f, 0x73, 0x72, 0x63, 0x2f, 0x69, 0x6e, 0x63, 0x6c, 0x75, 0x64, 0x65, 0x2f, 0x63
        /*006e*/ 	.byte	0x75, 0x74, 0x65, 0x2f, 0x61, 0x74, 0x6f, 0x6d, 0x2f, 0x63, 0x6f, 0x70, 0x79, 0x5f, 0x74, 0x72
        /*007e*/ 	.byte	0x61, 0x69, 0x74, 0x73, 0x5f, 0x73, 0x6d, 0x31, 0x30, 0x30, 0x2e, 0x68, 0x70, 0x70, 0x00
	.type		$str$27,@object
	.size		$str$27,(__unnamed_1 - $str$27)
$str$27:
        /*008d*/ 	.byte	0x28, 0x28, 0x75, 0x69, 0x6e, 0x74, 0x33, 0x32, 0x5f, 0x74, 0x28, 0x74, 0x68, 0x72, 0x65, 0x61
        /*009d*/ 	.byte	0x64, 0x49, 0x64, 0x78, 0x2e, 0x78, 0x29, 0x20, 0x2f, 0x20, 0x33, 0x32, 0x29, 0x20, 0x25, 0x20
        /*00ad*/ 	.byte	0x34, 0x29, 0x20, 0x3d, 0x3d, 0x20, 0x28, 0x28, 0x28, 0x74, 0x6d, 0x65, 0x6d, 0x5f, 0x61, 0x64
        /*00bd*/ 	.byte	0x64, 0x72, 0x20, 0x3e, 0x3e, 0x20, 0x31, 0x36, 0x29, 0x20, 0x2f, 0x20, 0x33, 0x32, 0x29, 0x20
        /*00cd*/ 	.byte	0x25, 0x20, 0x34, 0x29, 0x00
	.type		__unnamed_1,@object
	.size		__unnamed_1,(__unnamed_2 - __unnamed_1)
__unnamed_1:
        /*00d2*/ 	.byte	0x61, 0x75, 0x74, 0x6f, 0x20, 0x63, 0x75, 0x74, 0x65, 0x3a, 0x3a, 0x61, 0x73, 0x5f, 0x70, 0x6f
        /* <DEDUP_REMOVED lines=24> */
        /*0262*/ 	.byte	0x43, 0x3c, 0x38, 0x31, 0x39, 0x32, 0x3e, 0x3e, 0x3e, 0x3e, 0x5d, 0x00
	.type		__unnamed_2,@object
	.size		__unnamed_2,(.L_2 - __unnamed_2)
__unnamed_2:
        /* <DEDUP_REMOVED lines=42> */
        /*050e*/ 	.byte	0x3e, 0x3e, 0x3e, 0x3e, 0x5d, 0x00
.L_2:


//--------------------- .nv.shared._ZN7cutlass13device_kernelINS_4conv6kernel13ConvUniversalINS1_16ConvProblemShapeILNS1_8OperatorE0ELi2EEENS1_10collective14CollectiveConvINS1_47MainloopSm100TmaUmmaWarpSpecializedImplicitGemmILS5_0ELi34ELi2ELi1ELi2EN4cute5tupleIJNSA_1CILi1EEESD_SD_EEEEENSB_IJNSC_ILi128EEENSC_ILi64EEENSB_IJNSC_ILi32EEEEEEEEENS_12float_e4m3_tESL_NSA_8TiledMMAINSA_8MMA_AtomIJNSA_10MMA_TraitsINSA_19SM100_MMA_F8F6F4_SSEJSL_SL_fSG_SH_NSA_17integral_constantINSA_4UMMA5MajorELSS_0EEEST_NSQ_INSR_7ScaleInELSU_0EEESV_EEEEEENSA_6LayoutISE_NSB_IJNSC_ILi0EEESZ_SZ_EEEEENSB_IJNSA_10UnderscoreES12_S12_EEEEENS7_6detail27Sm100ImplicitGemmTileTraitsINSA_20SM90_TMA_LOAD_IM2COLENSA_14ComposedLayoutINSA_7SwizzleILi1ELi4ELi3EEENSA_18smem_ptr_flag_bitsILi8EEENSY_INSB_IJNSC_ILi8EEESI_EEENSB_IJSI_SD_EEEEEEEvEENS16_INSA_13SM90_TMA_LOADES1H_vEEEENS_8epilogue10collective18CollectiveEpilogueINS1M_23Sm100TmaWarpSpecializedILi1ELi1ELi64ELb0ELb0EEEJSK_NSB_IJNSY_ISG_SD_EENSY_ISH_SD_EEEEESL_NSB_IJNSB_IJlllEEESD_SZ_EEESL_S1V_NS1M_6fusion15FusionCallbacksIS1Q_NS1W_17LinearCombinationISL_fSL_fLNS_15FloatRoundStyleE2EEESK_S1T_JEEENSA_5SM1004TMEM4LOAD26SM100_TMEM_LOAD_32dp32b64xES17_NS18_INS19_ILi2ELi4ELi3EEES1C_NSY_INSB_IJS1D_SH_EEENSB_IJSH_SD_EEEEEEENSA_39AutoVectorizingCopyWithAssumedAlignmentILi128EEENSA_21SM90_TMA_STORE_IM2COLES2A_S2C_S2C_EEEvvEEEEvNT_6ParamsE --------------------------
	.section	.nv.shared._ZN7cutlass13device_kernelINS_4conv6kernel13ConvUniversalINS1_16ConvProblemShapeILNS1_8OperatorE0ELi2EEENS1_10collective14CollectiveConvINS1_47MainloopSm100TmaUmmaWarpSpecializedImplicitGemmILS5_0ELi34ELi2ELi1ELi2EN4cute5tupleIJNSA_1CILi1EEESD_SD_EEEEENSB_IJNSC_ILi128EEENSC_ILi64EEENSB_IJNSC_ILi32EEEEEEEEENS_12float_e4m3_tESL_NSA_8TiledMMAINSA_8MMA_AtomIJNSA_10MMA_TraitsINSA_19SM100_MMA_F8F6F4_SSEJSL_SL_fSG_SH_NSA_17integral_constantINSA_4UMMA5MajorELSS_0EEEST_NSQ_INSR_7ScaleInELSU_0EEESV_EEEEEENSA_6LayoutISE_NSB_IJNSC_ILi0EEESZ_SZ_EEEEENSB_IJNSA_10UnderscoreES12_S12_EEEEENS7_6detail27Sm100ImplicitGemmTileTraitsINSA_20SM90_TMA_LOAD_IM2COLENSA_14ComposedLayoutINSA_7SwizzleILi1ELi4ELi3EEENSA_18smem_ptr_flag_bitsILi8EEENSY_INSB_IJNSC_ILi8EEESI_EEENSB_IJSI_SD_EEEEEEEvEENS16_INSA_13SM90_TMA_LOADES1H_vEEEENS_8epilogue10collective18CollectiveEpilogueINS1M_23Sm100TmaWarpSpecializedILi1ELi1ELi64ELb0ELb0EEEJSK_NSB_IJNSY_ISG_SD_EENSY_ISH_SD_EEEEESL_NSB_IJNSB_IJlllEEESD_SZ_EEESL_S1V_NS1M_6fusion15FusionCallbacksIS1Q_NS1W_17LinearCombinationISL_fSL_fLNS_15FloatRoundStyleE2EEESK_S1T_JEEENSA_5SM1004TMEM4LOAD26SM100_TMEM_LOAD_32dp32b64xES17_NS18_INS19_ILi2ELi4ELi3EEES1C_NSY_INSB_IJS1D_SH_EEENSB_IJSH_SD_EEEEEEENSA_39AutoVectorizingCopyWithAssumedAlignmentILi128EEENSA_21SM90_TMA_STORE_IM2COLES2A_S2C_S2C_EEEvvEEEEvNT_6ParamsE,"aw",@nobits
	.sectionflags	@""
	.align	16
	.zero		1024


//--------------------- .nv.shared.reserved.0     --------------------------
	.section	.nv.shared.reserved.0,"aw",@nobits
	.weak		__nv_reservedSMEM_offset_0_alias
	.size		__nv_reservedSMEM_offset_0_alias, 0, 64
	.other		__nv_reservedSMEM_offset_0_alias,@"STO_CUDA_RESERVED_SHARED STV_DEFAULT"
__nv_reservedSMEM_offset_0_alias:
	.zero		0
.nv.shared.reserved.0:
	.zero		64
	.weak		__nv_reservedSMEM_tcgen05_partition
	.type		__nv_reservedSMEM_tcgen05_partition,@object
	.size		__nv_reservedSMEM_tcgen05_partition,(.L_0 - __nv_reservedSMEM_tcgen05_partition)
__nv_reservedSMEM_tcgen05_partition:
	.zero		32
.L_0:


//--------------------- .nv.global                --------------------------
	.section	.nv.global,"aw",@nobits
.nv.global:
	.type		_ZN39_INTERNAL_bc5a6085_4_k_cu_229788d6_30344cute1_E,@object
	.size		_ZN39_INTERNAL_bc5a6085_4_k_cu_229788d6_30344cute1_E,(_ZN39_INTERNAL_bc5a6085_4_k_cu_229788d6_30344cuda3std3__45__cpo6cbeginE - _ZN39_INTERNAL_bc5a6085_4_k_cu_229788d6_30344cute1_E)
_ZN39_INTERNAL_bc5a6085_4_k_cu_229788d6_30344cute1_E:
	.zero		1
	.type		_ZN39_INTERNAL_bc5a6085_4_k_cu_229788d6_30344cuda3std3__45__cpo6cbeginE,@object
	.size		_ZN39_INTERNAL_bc5a6085_4_k_cu_229788d6_30344cuda3std3__45__cpo6cbeginE,(_ZN39_INTERNAL_bc5a6085_4_k_cu_229788d6_30344cuda3std3__48in_placeE - _ZN39_INTERNAL_bc5a6085_4_k_cu_229788d6_30344cuda3std3__45__cpo6cbeginE)
_ZN39_INTERNAL_bc5a6085_4_k_cu_229788d6_30344cuda3std3__45__cpo6cbeginE:
	.zero		1
	.type		_ZN39_INTERNAL_bc5a6085_4_k_cu_229788d6_30344cuda3std3__48in_placeE,@object
	.size		_ZN39_INTERNAL_bc5a6085_4_k_cu_229788d6_30344cuda3std3__48in_placeE,(_ZN39_INTERNAL_bc5a6085_4_k_cu_229788d6_30344cuda3std6ranges3__45__cpo9iter_moveE - _ZN39_INTERNAL_bc5a6085_4_k_cu_229788d6_30344cuda3std3__48in_placeE)
_ZN39_INTERNAL_bc5a6085_4_k_cu_229788d6_30344cuda3std3__48in_placeE:
	.zero		1
	.type		_ZN39_INTERNAL_bc5a6085_4_k_cu_229788d6_30344cuda3std6ranges3__45__cpo9iter_moveE,@object
	.size		_ZN39_INTERNAL_bc5a6085_4_k_cu_229788d6_30344cuda3std6ranges3__45__cpo9iter_moveE,(_ZN39_INTERNAL_bc5a6085_4_k_cu_229788d6_30344cuda3std3__45__cpo5beginE - _ZN39_INTERNAL_bc5a6085_4_k_cu_229788d6_30344cuda3std6ranges3__45__cpo9iter_moveE)
_ZN39_INTERNAL_bc5a6085_4_k_cu_229788d6_30344cuda3std6ranges3__45__cpo9iter_moveE:
	.zero		1
	.type		_ZN39_INTERNAL_bc5a6085_4_k_cu_229788d6_30344cuda3std3__45__cpo5beginE,@object
	.size		_ZN39_INTERNAL_bc5a6085_4_k_cu_229788d6_30344cuda3std3__45__cpo5beginE,(_ZN39_INTERNAL_bc5a6085_4_k_cu_229788d6_30344cuda3std3__441_GLOBAL__N__bc5a6085_4_k_cu_229788d6_30346ignoreE - _ZN39_INTERNAL_bc5a6085_4_k_cu_229788d6_30344cuda3std3__45__cpo5beginE)
_ZN39_INTERNAL_bc5a6085_4_k_cu_229788d6_30344cuda3std3__45__cpo5beginE:
	.zero		1
	.type		_ZN39_INTERNAL_bc5a6085_4_k_cu_229788d6_30344cuda3std3__441_GLOBAL__N__bc5a6085_4_k_cu_229788d6_30346ignoreE,@object
	.size		_ZN39_INTERNAL_bc5a6085_4_k_cu_229788d6_30344cuda3std3__441_GLOBAL__N__bc5a6085_4_k_cu_229788d6_30346ignoreE,(_ZN39_INTERNAL_bc5a6085_4_k_cu_229788d6_30344cute7productE - _ZN39_INTERNAL_bc5a6085_4_k_cu_229788d6_30344cuda3std3__441_GLOBAL__N__bc5a6085_4_k_cu_229788d6_30346ignoreE)
_ZN39_INTERNAL_bc5a6085_4_k_cu_229788d6_30344cuda3std3__441_GLOBAL__N__bc5a6085_4_k_cu_229788d6_30346ignoreE:
	.zero		1
	.type		_ZN39_INTERNAL_bc5a6085_4_k_cu_229788d6_30344cute7productE,@object
	.size		_ZN39_INTERNAL_bc5a6085_4_k_cu_229788d6_30344cute7productE,(_ZN39_INTERNAL_bc5a6085_4_k_cu_229788d6_30344cuda3std3__45__cpo3endE - _ZN39_INTERNAL_bc5a6085_4_k_cu_229788d6_30344cute7productE)
_ZN39_INTERNAL_bc5a6085_4_k_cu_229788d6_30344cute7productE:
	.zero		1
	.type		_ZN39_INTERNAL_bc5a6085_4_k_cu_229788d6_30344cuda3std3__45__cpo3endE,@object
	.size		_ZN39_INTERNAL_bc5a6085_4_k_cu_229788d6_30344cuda3std3__45__cpo3endE,(_ZN39_INTERNAL_bc5a6085_4_k_cu_229788d6_30344cuda3std3__419piecewise_constructE - _ZN39_INTERNAL_bc5a6085_4_k_cu_229788d6_30344cuda3std3__45__cpo3endE)
_ZN39_INTERNAL_bc5a6085_4_k_cu_229788d6_30344cuda3std3__45__cpo3endE:
	.zero		1
	.type		_ZN39_INTERNAL_bc5a6085_4_k_cu_229788d6_30344cuda3std3__419piecewise_constructE,@object
	.size		_ZN39_INTERNAL_bc5a6085_4_k_cu_229788d6_30344cuda3std3__419piecewise_constructE,(_ZN39_INTERNAL_bc5a6085_4_k_cu_229788d6_30344cuda3std3__45__cpo4cendE - _ZN39_INTERNAL_bc5a6085_4_k_cu_229788d6_30344cuda3std3__419piecewise_constructE)
_ZN39_INTERNAL_bc5a6085_4_k_cu_229788d6_30344cuda3std3__419piecewise_constructE:
	.zero		1
	.type		_ZN39_INTERNAL_bc5a6085_4_k_cu_229788d6_30344cuda3std3__45__cpo4cendE,@object
	.size		_ZN39_INTERNAL_bc5a6085_4_k_cu_229788d6_30344cuda3std3__45__cpo4cendE,(_ZN39_INTERNAL_bc5a6085_4_k_cu_229788d6_30344cuda3std6ranges3__45__cpo4swapE - _ZN39_INTERNAL_bc5a6085_4_k_cu_229788d6_30344cuda3std3__45__cpo4cendE)
_ZN39_INTERNAL_bc5a6085_4_k_cu_229788d6_30344cuda3std3__45__cpo4cendE:
	.zero		1
	.type		_ZN39_INTERNAL_bc5a6085_4_k_cu_229788d6_30344cuda3std6ranges3__45__cpo4swapE,@object
	.size		_ZN39_INTERNAL_bc5a6085_4_k_cu_229788d6_30344cuda3std6ranges3__45__cpo4swapE,(.L_10 - _ZN39_INTERNAL_bc5a6085_4_k_cu_229788d6_30344cuda3std6ranges3__45__cpo4swapE)
_ZN39_INTERNAL_bc5a6085_4_k_cu_229788d6_30344cuda3std6ranges3__45__cpo4swapE:
	.zero		1
.L_10:


//--------------------- .nv.constant0._ZN7cutlass13device_kernelINS_4conv6kernel13ConvUniversalINS1_16ConvProblemShapeILNS1_8OperatorE0ELi2EEENS1_10collective14CollectiveConvINS1_47MainloopSm100TmaUmmaWarpSpecializedImplicitGemmILS5_0ELi34ELi2ELi1ELi2EN4cute5tupleIJNSA_1CILi1EEESD_SD_EEEEENSB_IJNSC_ILi128EEENSC_ILi64EEENSB_IJNSC_ILi32EEEEEEEEENS_12float_e4m3_tESL_NSA_8TiledMMAINSA_8MMA_AtomIJNSA_10MMA_TraitsINSA_19SM100_MMA_F8F6F4_SSEJSL_SL_fSG_SH_NSA_17integral_constantINSA_4UMMA5MajorELSS_0EEEST_NSQ_INSR_7ScaleInELSU_0EEESV_EEEEEENSA_6LayoutISE_NSB_IJNSC_ILi0EEESZ_SZ_EEEEENSB_IJNSA_10UnderscoreES12_S12_EEEEENS7_6detail27Sm100ImplicitGemmTileTraitsINSA_20SM90_TMA_LOAD_IM2COLENSA_14ComposedLayoutINSA_7SwizzleILi1ELi4ELi3EEENSA_18smem_ptr_flag_bitsILi8EEENSY_INSB_IJNSC_ILi8EEESI_EEENSB_IJSI_SD_EEEEEEEvEENS16_INSA_13SM90_TMA_LOADES1H_vEEEENS_8epilogue10collective18CollectiveEpilogueINS1M_23Sm100TmaWarpSpecializedILi1ELi1ELi64ELb0ELb0EEEJSK_NSB_IJNSY_ISG_SD_EENSY_ISH_SD_EEEEESL_NSB_IJNSB_IJlllEEESD_SZ_EEESL_S1V_NS1M_6fusion15FusionCallbacksIS1Q_NS1W_17LinearCombinationISL_fSL_fLNS_15FloatRoundStyleE2EEESK_S1T_JEEENSA_5SM1004TMEM4LOAD26SM100_TMEM_LOAD_32dp32b64xES17_NS18_INS19_ILi2ELi4ELi3EEES1C_NSY_INSB_IJS1D_SH_EEENSB_IJSH_SD_EEEEEEENSA_39AutoVectorizingCopyWithAssumedAlignmentILi128EEENSA_21SM90_TMA_STORE_IM2COLES2A_S2C_S2C_EEEvvEEEEvNT_6ParamsE --------------------------
	.section	.nv.constant0._ZN7cutlass13device_kernelINS_4conv6kernel13ConvUniversalINS1_16ConvProblemShapeILNS1_8OperatorE0ELi2EEENS1_10collective14CollectiveConvINS1_47MainloopSm100TmaUmmaWarpSpecializedImplicitGemmILS5_0ELi34ELi2ELi1ELi2EN4cute5tupleIJNSA_1CILi1EEESD_SD_EEEEENSB_IJNSC_ILi128EEENSC_ILi64EEENSB_IJNSC_ILi32EEEEEEEEENS_12float_e4m3_tESL_NSA_8TiledMMAINSA_8MMA_AtomIJNSA_10MMA_TraitsINSA_19SM100_MMA_F8F6F4_SSEJSL_SL_fSG_SH_NSA_17integral_constantINSA_4UMMA5MajorELSS_0EEEST_NSQ_INSR_7ScaleInELSU_0EEESV_EEEEEENSA_6LayoutISE_NSB_IJNSC_ILi0EEESZ_SZ_EEEEENSB_IJNSA_10UnderscoreES12_S12_EEEEENS7_6detail27Sm100ImplicitGemmTileTraitsINSA_20SM90_TMA_LOAD_IM2COLENSA_14ComposedLayoutINSA_7SwizzleILi1ELi4ELi3EEENSA_18smem_ptr_flag_bitsILi8EEENSY_INSB_IJNSC_ILi8EEESI_EEENSB_IJSI_SD_EEEEEEEvEENS16_INSA_13SM90_TMA_LOADES1H_vEEEENS_8epilogue10collective18CollectiveEpilogueINS1M_23Sm100TmaWarpSpecializedILi1ELi1ELi64ELb0ELb0EEEJSK_NSB_IJNSY_ISG_SD_EENSY_ISH_SD_EEEEESL_NSB_IJNSB_IJlllEEESD_SZ_EEESL_S1V_NS1M_6fusion15FusionCallbacksIS1Q_NS1W_17LinearCombinationISL_fSL_fLNS_15FloatRoundStyleE2EEESK_S1T_JEEENSA_5SM1004TMEM4LOAD26SM100_TMEM_LOAD_32dp32b64xES17_NS18_INS19_ILi2ELi4ELi3EEES1C_NSY_INSB_IJS1D_SH_EEENSB_IJSH_SD_EEEEEEENSA_39AutoVectorizingCopyWithAssumedAlignmentILi128EEENSA_21SM90_TMA_STORE_IM2COLES2A_S2C_S2C_EEEvvEEEEvNT_6ParamsE,"a",@progbits
	.sectionflags	@""
	.align	4
.nv.constant0._ZN7cutlass13device_kernelINS_4conv6kernel13ConvUniversalINS1_16ConvProblemShapeILNS1_8OperatorE0ELi2EEENS1_10collective14CollectiveConvINS1_47MainloopSm100TmaUmmaWarpSpecializedImplicitGemmILS5_0ELi34ELi2ELi1ELi2EN4cute5tupleIJNSA_1CILi1EEESD_SD_EEEEENSB_IJNSC_ILi128EEENSC_ILi64EEENSB_IJNSC_ILi32EEEEEEEEENS_12float_e4m3_tESL_NSA_8TiledMMAINSA_8MMA_AtomIJNSA_10MMA_TraitsINSA_19SM100_MMA_F8F6F4_SSEJSL_SL_fSG_SH_NSA_17integral_constantINSA_4UMMA5MajorELSS_0EEEST_NSQ_INSR_7ScaleInELSU_0EEESV_EEEEEENSA_6LayoutISE_NSB_IJNSC_ILi0EEESZ_SZ_EEEEENSB_IJNSA_10UnderscoreES12_S12_EEEEENS7_6detail27Sm100ImplicitGemmTileTraitsINSA_20SM90_TMA_LOAD_IM2COLENSA_14ComposedLayoutINSA_7SwizzleILi1ELi4ELi3EEENSA_18smem_ptr_flag_bitsILi8EEENSY_INSB_IJNSC_ILi8EEESI_EEENSB_IJSI_SD_EEEEEEEvEENS16_INSA_13SM90_TMA_LOADES1H_vEEEENS_8epilogue10collective18CollectiveEpilogueINS1M_23Sm100TmaWarpSpecializedILi1ELi1ELi64ELb0ELb0EEEJSK_NSB_IJNSY_ISG_SD_EENSY_ISH_SD_EEEEESL_NSB_IJNSB_IJlllEEESD_SZ_EEESL_S1V_NS1M_6fusion15FusionCallbacksIS1Q_NS1W_17LinearCombinationISL_fSL_fLNS_15FloatRoundStyleE2EEESK_S1T_JEEENSA_5SM1004TMEM4LOAD26SM100_TMEM_LOAD_32dp32b64xES17_NS18_INS19_ILi2ELi4ELi3EEES1C_NSY_INSB_IJS1D_SH_EEENSB_IJSH_SD_EEEEEEENSA_39AutoVectorizingCopyWithAssumedAlignmentILi128EEENSA_21SM90_TMA_STORE_IM2COLES2A_S2C_S2C_EEEvvEEEEvNT_6ParamsE:
	.zero		2944


//--------------------- SYMBOLS --------------------------

	.type		.nv.reservedSmem.offset0,@object
	.size		.nv.reservedSmem.offset0,0x4
	.type		.nv.reservedSmem.cap,@object
	.size		.nv.reservedSmem.cap,0x4
	.type		__assertfail,@function
